//
// Generated by NVIDIA NVVM Compiler
//
// Compiler Build ID: CL-36424714
// Cuda compilation tools, release 13.0, V13.0.88
// Based on NVVM 20.0.0
//

.version 9.0
.target sm_100
.address_size 64

	// .globl	_Z13initial_valuejddPd
.func  (.param .align 16 .b8 func_retval0[16]) __internal_trig_reduction_slowpathd
(
	.param .b64 __internal_trig_reduction_slowpathd_param_0
)
;
.global .align 8 .b8 __cudart_i2opi_d[144] = {8, 93, 141, 31, 177, 95, 251, 107, 234, 146, 82, 138, 247, 57, 7, 61, 123, 241, 229, 235, 199, 186, 39, 117, 45, 234, 95, 158, 102, 63, 70, 79, 183, 9, 203, 39, 207, 126, 54, 109, 31, 109, 10, 90, 139, 17, 47, 239, 15, 152, 5, 222, 255, 151, 248, 31, 59, 40, 249, 189, 139, 95, 132, 156, 244, 57, 83, 131, 57, 214, 145, 57, 65, 126, 95, 180, 38, 112, 156, 233, 132, 68, 187, 46, 245, 53, 130, 232, 62, 167, 41, 177, 28, 235, 29, 254, 28, 146, 209, 9, 234, 46, 73, 6, 224, 210, 77, 66, 58, 110, 36, 183, 97, 197, 187, 222, 171, 99, 81, 254, 65, 144, 67, 60, 153, 149, 98, 219, 192, 221, 52, 245, 209, 87, 39, 252, 41, 21, 68, 78, 110, 131, 249, 162};
.global .align 16 .b8 __cudart_sin_cos_coeffs[128] = {70, 210, 176, 44, 241, 229, 90, 190, 146, 227, 172, 105, 227, 29, 199, 62, 161, 98, 219, 25, 160, 1, 42, 191, 24, 8, 17, 17, 17, 17, 129, 63, 84, 85, 85, 85, 85, 85, 197, 191, 0, 0, 0, 0, 0, 0, 0, 0, 0, 0, 0, 0, 0, 0, 0, 0, 100, 129, 253, 32, 131, 255, 168, 189, 40, 133, 239, 193, 167, 238, 33, 62, 217, 230, 6, 142, 79, 126, 146, 190, 233, 188, 221, 25, 160, 1, 250, 62, 71, 93, 193, 22, 108, 193, 86, 191, 81, 85, 85, 85, 85, 85, 165, 63, 0, 0, 0, 0, 0, 0, 224, 191, 0, 0, 0, 0, 0, 0, 240, 63};

.visible .entry _Z13initial_valuejddPd(
	.param .u32 _Z13initial_valuejddPd_param_0,
	.param .f64 _Z13initial_valuejddPd_param_1,
	.param .f64 _Z13initial_valuejddPd_param_2,
	.param .u64 .ptr .align 1 _Z13initial_valuejddPd_param_3
)
{
	.reg .pred 	%p<15>;
	.reg .b32 	%r<42>;
	.reg .b64 	%rd<13>;
	.reg .b64 	%fd<118>;

	ld.param.u32 	%r11, [_Z13initial_valuejddPd_param_0];
	ld.param.f64 	%fd18, [_Z13initial_valuejddPd_param_1];
	ld.param.f64 	%fd19, [_Z13initial_valuejddPd_param_2];
	ld.param.u64 	%rd1, [_Z13initial_valuejddPd_param_3];
	mov.u32 	%r12, %ntid.x;
	mov.u32 	%r13, %ctaid.x;
	mov.u32 	%r14, %tid.x;
	mad.lo.s32 	%r1, %r12, %r13, %r14;
	mul.lo.s32 	%r15, %r11, %r11;
	setp.ge.u32 	%p1, %r1, %r15;
	@%p1 bra 	$L__BB0_15;
	div.u32 	%r3, %r1, %r11;
	mul.lo.s32 	%r16, %r3, %r11;
	sub.s32 	%r2, %r1, %r16;
	mov.f64 	%fd20, 0dBFF0000000000000;
	{
	.reg .b32 %temp; 
	mov.b64 	{%temp, %r4}, %fd20;
	}
	mov.f64 	%fd21, 0d3FF0000000000000;
	{
	.reg .b32 %temp; 
	mov.b64 	{%temp, %r17}, %fd21;
	}
	setp.gt.s32 	%p2, %r17, 1071801957;
	@%p2 bra 	$L__BB0_5;
	setp.gt.s32 	%p6, %r4, -1;
	@%p6 bra 	$L__BB0_4;
	mov.f64 	%fd53, 0d3C91A62633145C07;
	mov.f64 	%fd54, 0d3FF6EF46DDDAC26E;
	add.rn.f64 	%fd55, %fd54, %fd53;
	mov.f64 	%fd56, 0d3FF921FB54442D18;
	add.rn.f64 	%fd115, %fd56, %fd55;
	bra.uni 	$L__BB0_6;
$L__BB0_4:
	mov.f64 	%fd48, 0dBC91A62633145C07;
	mov.f64 	%fd49, 0d3FF6EF46DDDAC26E;
	add.rn.f64 	%fd50, %fd49, %fd48;
	neg.f64 	%fd51, %fd50;
	mov.f64 	%fd52, 0d3FF921FB54442D18;
	add.rn.f64 	%fd115, %fd52, %fd51;
	bra.uni 	$L__BB0_6;
$L__BB0_5:
	mov.f64 	%fd22, 0d0000000000000000;
	{
	.reg .b32 %temp; 
	mov.b64 	{%r18, %temp}, %fd22;
	}
	{
	.reg .b32 %temp; 
	mov.b64 	{%temp, %r19}, %fd22;
	}
	add.s32 	%r20, %r19, -1048576;
	mov.b64 	%fd23, {%r18, %r20};
	rsqrt.approx.ftz.f64 	%fd24, %fd23;
	{
	.reg .b32 %temp; 
	mov.b64 	{%r21, %temp}, %fd24;
	}
	{
	.reg .b32 %temp; 
	mov.b64 	{%temp, %r22}, %fd24;
	}
	add.s32 	%r23, %r22, -1048576;
	mov.b64 	%fd25, {%r21, %r23};
	mul.f64 	%fd26, %fd23, %fd24;
	neg.f64 	%fd27, %fd26;
	fma.rn.f64 	%fd28, %fd26, %fd27, %fd23;
	fma.rn.f64 	%fd29, %fd28, %fd25, %fd26;
	neg.f64 	%fd30, %fd29;
	fma.rn.f64 	%fd31, %fd24, %fd30, 0d3FF0000000000000;
	fma.rn.f64 	%fd32, %fd31, %fd25, %fd25;
	fma.rn.f64 	%fd33, %fd29, %fd30, %fd23;
	fma.rn.f64 	%fd34, %fd33, %fd32, %fd29;
	{
	.reg .b32 %temp; 
	mov.b64 	{%r24, %temp}, %fd34;
	}
	{
	.reg .b32 %temp; 
	mov.b64 	{%temp, %r25}, %fd34;
	}
	add.s32 	%r26, %r25, 1048576;
	mov.b64 	%fd35, {%r24, %r26};
	setp.lt.s32 	%p3, %r19, 1;
	mov.f64 	%fd36, 0d3FF0000000000000;
	mul.rn.f64 	%fd37, %fd36, %fd22;
	fma.rn.f64 	%fd38, %fd35, 0d0000000000000000, %fd35;
	selp.f64 	%fd39, %fd37, %fd38, %p3;
	setp.lt.s32 	%p4, %r19, 0;
	mov.f64 	%fd40, 0d7FF0000000000000;
	mul.rn.f64 	%fd41, %fd39, %fd40;
	selp.f64 	%fd42, %fd41, %fd39, %p4;
	setp.lt.s32 	%p5, %r4, 0;
	mov.f64 	%fd43, 0dBCA1A62633145C07;
	add.rn.f64 	%fd44, %fd42, %fd43;
	neg.f64 	%fd45, %fd44;
	mov.f64 	%fd46, 0d400921FB54442D18;
	add.rn.f64 	%fd47, %fd46, %fd45;
	selp.f64 	%fd115, %fd47, %fd42, %p5;
$L__BB0_6:
	add.s32 	%r27, %r2, 1;
	cvt.rn.f64.s32 	%fd57, %r27;
	mul.f64 	%fd58, %fd18, %fd57;
	mul.f64 	%fd59, %fd58, %fd115;
	div.rn.f64 	%fd5, %fd59, %fd19;
	abs.f64 	%fd6, %fd5;
	setp.neu.f64 	%p7, %fd6, 0d7FF0000000000000;
	@%p7 bra 	$L__BB0_8;
	mov.f64 	%fd65, 0d0000000000000000;
	mul.rn.f64 	%fd116, %fd5, %fd65;
	mov.b32 	%r40, 0;
	bra.uni 	$L__BB0_10;
$L__BB0_8:
	mul.f64 	%fd60, %fd5, 0d3FE45F306DC9C883;
	cvt.rni.s32.f64 	%r40, %fd60;
	cvt.rn.f64.s32 	%fd61, %r40;
	fma.rn.f64 	%fd62, %fd61, 0dBFF921FB54442D18, %fd5;
	fma.rn.f64 	%fd63, %fd61, 0dBC91A62633145C00, %fd62;
	fma.rn.f64 	%fd116, %fd61, 0dB97B839A252049C0, %fd63;
	setp.ltu.f64 	%p8, %fd6, 0d41E0000000000000;
	@%p8 bra 	$L__BB0_10;
	{ // callseq 0, 0
	.param .b64 param0;
	st.param.f64 	[param0], %fd5;
	.param .align 16 .b8 retval0[16];
	call.uni (retval0), 
	__internal_trig_reduction_slowpathd, 
	(
	param0
	);
	ld.param.f64 	%fd116, [retval0];
	ld.param.b32 	%r40, [retval0+8];
	} // callseq 0
$L__BB0_10:
	shl.b32 	%r30, %r40, 6;
	cvt.u64.u32 	%rd2, %r30;
	and.b64  	%rd3, %rd2, 64;
	mov.u64 	%rd4, __cudart_sin_cos_coeffs;
	add.s64 	%rd5, %rd4, %rd3;
	mul.rn.f64 	%fd66, %fd116, %fd116;
	and.b32  	%r31, %r40, 1;
	setp.eq.b32 	%p9, %r31, 1;
	selp.f64 	%fd67, 0dBDA8FF8320FD8164, 0d3DE5DB65F9785EBA, %p9;
	ld.global.nc.v2.f64 	{%fd68, %fd69}, [%rd5];
	fma.rn.f64 	%fd70, %fd67, %fd66, %fd68;
	fma.rn.f64 	%fd71, %fd70, %fd66, %fd69;
	ld.global.nc.v2.f64 	{%fd72, %fd73}, [%rd5+16];
	fma.rn.f64 	%fd74, %fd71, %fd66, %fd72;
	fma.rn.f64 	%fd75, %fd74, %fd66, %fd73;
	ld.global.nc.v2.f64 	{%fd76, %fd77}, [%rd5+32];
	fma.rn.f64 	%fd78, %fd75, %fd66, %fd76;
	fma.rn.f64 	%fd79, %fd78, %fd66, %fd77;
	fma.rn.f64 	%fd80, %fd79, %fd116, %fd116;
	fma.rn.f64 	%fd81, %fd79, %fd66, 0d3FF0000000000000;
	selp.f64 	%fd82, %fd81, %fd80, %p9;
	and.b32  	%r32, %r40, 2;
	setp.eq.s32 	%p10, %r32, 0;
	mov.f64 	%fd83, 0d0000000000000000;
	sub.f64 	%fd84, %fd83, %fd82;
	selp.f64 	%fd11, %fd82, %fd84, %p10;
	add.s32 	%r33, %r3, 1;
	cvt.rn.f64.s32 	%fd85, %r33;
	mul.f64 	%fd86, %fd18, %fd85;
	mul.f64 	%fd87, %fd86, %fd115;
	div.rn.f64 	%fd12, %fd87, %fd19;
	abs.f64 	%fd13, %fd12;
	setp.neu.f64 	%p11, %fd13, 0d7FF0000000000000;
	@%p11 bra 	$L__BB0_12;
	mov.f64 	%fd93, 0d0000000000000000;
	mul.rn.f64 	%fd117, %fd12, %fd93;
	mov.b32 	%r41, 0;
	bra.uni 	$L__BB0_14;
$L__BB0_12:
	mul.f64 	%fd88, %fd12, 0d3FE45F306DC9C883;
	cvt.rni.s32.f64 	%r41, %fd88;
	cvt.rn.f64.s32 	%fd89, %r41;
	fma.rn.f64 	%fd90, %fd89, 0dBFF921FB54442D18, %fd12;
	fma.rn.f64 	%fd91, %fd89, 0dBC91A62633145C00, %fd90;
	fma.rn.f64 	%fd117, %fd89, 0dB97B839A252049C0, %fd91;
	setp.ltu.f64 	%p12, %fd13, 0d41E0000000000000;
	@%p12 bra 	$L__BB0_14;
	{ // callseq 1, 0
	.param .b64 param0;
	st.param.f64 	[param0], %fd12;
	.param .align 16 .b8 retval0[16];
	call.uni (retval0), 
	__internal_trig_reduction_slowpathd, 
	(
	param0
	);
	ld.param.f64 	%fd117, [retval0];
	ld.param.b32 	%r41, [retval0+8];
	} // callseq 1
$L__BB0_14:
	shl.b32 	%r36, %r41, 6;
	cvt.u64.u32 	%rd6, %r36;
	and.b64  	%rd7, %rd6, 64;
	add.s64 	%rd9, %rd4, %rd7;
	mul.rn.f64 	%fd94, %fd117, %fd117;
	and.b32  	%r37, %r41, 1;
	setp.eq.b32 	%p13, %r37, 1;
	selp.f64 	%fd95, 0dBDA8FF8320FD8164, 0d3DE5DB65F9785EBA, %p13;
	ld.global.nc.v2.f64 	{%fd96, %fd97}, [%rd9];
	fma.rn.f64 	%fd98, %fd95, %fd94, %fd96;
	fma.rn.f64 	%fd99, %fd98, %fd94, %fd97;
	ld.global.nc.v2.f64 	{%fd100, %fd101}, [%rd9+16];
	fma.rn.f64 	%fd102, %fd99, %fd94, %fd100;
	fma.rn.f64 	%fd103, %fd102, %fd94, %fd101;
	ld.global.nc.v2.f64 	{%fd104, %fd105}, [%rd9+32];
	fma.rn.f64 	%fd106, %fd103, %fd94, %fd104;
	fma.rn.f64 	%fd107, %fd106, %fd94, %fd105;
	fma.rn.f64 	%fd108, %fd107, %fd117, %fd117;
	fma.rn.f64 	%fd109, %fd107, %fd94, 0d3FF0000000000000;
	selp.f64 	%fd110, %fd109, %fd108, %p13;
	and.b32  	%r38, %r41, 2;
	setp.eq.s32 	%p14, %r38, 0;
	mov.f64 	%fd111, 0d0000000000000000;
	sub.f64 	%fd112, %fd111, %fd110;
	selp.f64 	%fd113, %fd110, %fd112, %p14;
	mul.f64 	%fd114, %fd11, %fd113;
	mad.lo.s32 	%r39, %r3, %r11, %r2;
	cvta.to.global.u64 	%rd10, %rd1;
	mul.wide.u32 	%rd11, %r39, 8;
	add.s64 	%rd12, %rd10, %rd11;
	st.global.f64 	[%rd12], %fd114;
$L__BB0_15:
	ret;

}
	// .globl	_Z4zerojPd
.visible .entry _Z4zerojPd(
	.param .u32 _Z4zerojPd_param_0,
	.param .u64 .ptr .align 1 _Z4zerojPd_param_1
)
{
	.reg .pred 	%p<2>;
	.reg .b32 	%r<7>;
	.reg .b64 	%rd<6>;

	ld.param.u32 	%r2, [_Z4zerojPd_param_0];
	ld.param.u64 	%rd1, [_Z4zerojPd_param_1];
	mov.u32 	%r3, %ntid.x;
	mov.u32 	%r4, %ctaid.x;
	mov.u32 	%r5, %tid.x;
	mad.lo.s32 	%r1, %r3, %r4, %r5;
	mul.lo.s32 	%r6, %r2, %r2;
	setp.ge.u32 	%p1, %r1, %r6;
	@%p1 bra 	$L__BB1_2;
	cvta.to.global.u64 	%rd2, %rd1;
	mul.wide.s32 	%rd3, %r1, 8;
	add.s64 	%rd4, %rd2, %rd3;
	mov.b64 	%rd5, 0;
	st.global.u64 	[%rd4], %rd5;
$L__BB1_2:
	ret;

}
	// .globl	_Z5solvejdddddPdS_
.visible .entry _Z5solvejdddddPdS_(
	.param .u32 _Z5solvejdddddPdS__param_0,
	.param .f64 _Z5solvejdddddPdS__param_1,
	.param .f64 _Z5solvejdddddPdS__param_2,
	.param .f64 _Z5solvejdddddPdS__param_3,
	.param .f64 _Z5solvejdddddPdS__param_4,
	.param .f64 _Z5solvejdddddPdS__param_5,
	.param .u64 .ptr .align 1 _Z5solvejdddddPdS__param_6,
	.param .u64 .ptr .align 1 _Z5solvejdddddPdS__param_7
)
{
	.reg .pred 	%p<6>;
	.reg .b32 	%r<17>;
	.reg .b64 	%rd<17>;
	.reg .b64 	%fd<25>;

	ld.param.u32 	%r7, [_Z5solvejdddddPdS__param_0];
	ld.param.f64 	%fd13, [_Z5solvejdddddPdS__param_4];
	ld.param.f64 	%fd14, [_Z5solvejdddddPdS__param_5];
	ld.param.u64 	%rd3, [_Z5solvejdddddPdS__param_6];
	ld.param.u64 	%rd2, [_Z5solvejdddddPdS__param_7];
	cvta.to.global.u64 	%rd1, %rd3;
	mov.u32 	%r8, %ntid.x;
	mov.u32 	%r9, %ctaid.x;
	mov.u32 	%r10, %tid.x;
	mad.lo.s32 	%r1, %r8, %r9, %r10;
	mul.lo.s32 	%r11, %r7, %r7;
	setp.ge.u32 	%p1, %r1, %r11;
	@%p1 bra 	$L__BB2_10;
	div.u32 	%r3, %r1, %r7;
	mul.lo.s32 	%r4, %r3, %r7;
	sub.s32 	%r2, %r1, %r4;
	mul.wide.u32 	%rd4, %r1, 8;
	add.s64 	%rd5, %rd1, %rd4;
	ld.global.nc.f64 	%fd16, [%rd5];
	mul.f64 	%fd1, %fd14, %fd16;
	add.s32 	%r6, %r7, -1;
	setp.ge.u32 	%p2, %r2, %r6;
	mov.f64 	%fd21, 0d0000000000000000;
	@%p2 bra 	$L__BB2_3;
	add.s32 	%r12, %r1, 1;
	mul.wide.u32 	%rd6, %r12, 8;
	add.s64 	%rd7, %rd1, %rd6;
	ld.global.nc.f64 	%fd21, [%rd7];
$L__BB2_3:
	fma.rn.f64 	%fd4, %fd13, %fd21, %fd1;
	setp.lt.s32 	%p3, %r2, 1;
	mov.f64 	%fd22, 0d0000000000000000;
	@%p3 bra 	$L__BB2_5;
	add.s32 	%r13, %r1, -1;
	mul.wide.u32 	%rd8, %r13, 8;
	add.s64 	%rd9, %rd1, %rd8;
	ld.global.nc.f64 	%fd22, [%rd9];
$L__BB2_5:
	fma.rn.f64 	%fd7, %fd13, %fd22, %fd4;
	setp.ge.u32 	%p4, %r3, %r6;
	mov.f64 	%fd23, 0d0000000000000000;
	@%p4 bra 	$L__BB2_7;
	add.s32 	%r14, %r1, %r7;
	mul.wide.u32 	%rd10, %r14, 8;
	add.s64 	%rd11, %rd1, %rd10;
	ld.global.nc.f64 	%fd23, [%rd11];
$L__BB2_7:
	fma.rn.f64 	%fd10, %fd13, %fd23, %fd7;
	setp.lt.s32 	%p5, %r3, 1;
	mov.f64 	%fd24, 0d0000000000000000;
	@%p5 bra 	$L__BB2_9;
	sub.s32 	%r15, %r4, %r7;
	add.s32 	%r16, %r15, %r2;
	mul.wide.u32 	%rd12, %r16, 8;
	add.s64 	%rd13, %rd1, %rd12;
	ld.global.nc.f64 	%fd24, [%rd13];
$L__BB2_9:
	fma.rn.f64 	%fd20, %fd13, %fd24, %fd10;
	cvta.to.global.u64 	%rd14, %rd2;
	add.s64 	%rd16, %rd14, %rd4;
	st.global.f64 	[%rd16], %fd20;
$L__BB2_10:
	ret;

}
.func  (.param .align 16 .b8 func_retval0[16]) __internal_trig_reduction_slowpathd(
	.param .b64 __internal_trig_reduction_slowpathd_param_0
)
{
	.local .align 8 .b8 	__local_depot3[40];
	.reg .b64 	%SP;
	.reg .b64 	%SPL;
	.reg .pred 	%p<10>;
	.reg .b32 	%r<47>;
	.reg .b64 	%rd<74>;
	.reg .b64 	%fd<5>;

	mov.u64 	%SPL, __local_depot3;
	ld.param.f64 	%fd4, [__internal_trig_reduction_slowpathd_param_0];
	add.u64 	%rd1, %SPL, 0;
	{
	.reg .b32 %temp; 
	mov.b64 	{%temp, %r1}, %fd4;
	}
	shr.u32 	%r2, %r1, 20;
	and.b32  	%r3, %r2, 2047;
	setp.eq.s32 	%p1, %r3, 2047;
	mov.b32 	%r46, 0;
	@%p1 bra 	$L__BB3_9;
	add.s32 	%r20, %r3, -1024;
	mov.b64 	%rd20, %fd4;
	shl.b64 	%rd2, %rd20, 11;
	shr.u32 	%r4, %r20, 6;
	sub.s32 	%r45, 15, %r4;
	sub.s32 	%r21, 19, %r4;
	setp.lt.u32 	%p2, %r20, 128;
	selp.b32 	%r6, 18, %r21, %p2;
	setp.ge.s32 	%p3, %r45, %r6;
	mov.b64 	%rd70, 0;
	@%p3 bra 	$L__BB3_4;
	add.s32 	%r23, %r6, %r4;
	neg.s32 	%r43, %r23;
	or.b64  	%rd3, %rd2, -9223372036854775808;
	mov.b64 	%rd70, 0;
	mov.b32 	%r42, 0;
	mov.u64 	%rd25, __cudart_i2opi_d;
	mov.u32 	%r44, %r45;
$L__BB3_3:
	.pragma "nounroll";
	mul.wide.s32 	%rd22, %r42, 8;
	add.s64 	%rd23, %rd1, %rd22;
	mul.wide.s32 	%rd24, %r44, 8;
	add.s64 	%rd26, %rd25, %rd24;
	ld.global.nc.u64 	%rd27, [%rd26];
	{
	.reg .u32 %r0, %r1, %r2, %r3, %alo, %ahi, %blo, %bhi, %clo, %chi;
	mov.b64 	{%alo,%ahi}, %rd27;
	mov.b64 	{%blo,%bhi}, %rd3;
	mov.b64 	{%clo,%chi}, %rd70;
	mad.lo.cc.u32 	%r0, %alo, %blo, %clo;
	madc.hi.cc.u32 	%r1, %alo, %blo, %chi;
	madc.hi.u32 	%r2, %alo, %bhi, 0;
	mad.lo.cc.u32 	%r1, %alo, %bhi, %r1;
	madc.hi.cc.u32 	%r2, %ahi, %blo, %r2;
	madc.hi.u32 	%r3, %ahi, %bhi, 0;
	mad.lo.cc.u32 	%r1, %ahi, %blo, %r1;
	madc.lo.cc.u32 	%r2, %ahi, %bhi, %r2;
	addc.u32 	%r3, %r3, 0;
	mov.b64 	%rd28, {%r0,%r1};
	mov.b64 	%rd70, {%r2,%r3};
	}
	st.local.u64 	[%rd23], %rd28;
	add.s32 	%r44, %r44, 1;
	add.s32 	%r43, %r43, 1;
	add.s32 	%r42, %r42, 1;
	setp.ne.s32 	%p4, %r43, -15;
	mov.u32 	%r45, %r6;
	@%p4 bra 	$L__BB3_3;
$L__BB3_4:
	cvt.s64.s32 	%rd29, %r45;
	cvt.u64.u32 	%rd30, %r4;
	add.s64 	%rd31, %rd30, %rd29;
	shl.b64 	%rd32, %rd31, 3;
	add.s64 	%rd33, %rd1, %rd32;
	st.local.u64 	[%rd33+-120], %rd70;
	and.b32  	%r15, %r2, 63;
	ld.local.u64 	%rd72, [%rd1+16];
	ld.local.u64 	%rd71, [%rd1+24];
	setp.eq.s32 	%p5, %r15, 0;
	@%p5 bra 	$L__BB3_6;
	shl.b64 	%rd34, %rd71, %r15;
	shr.u64 	%rd35, %rd72, 1;
	xor.b32  	%r24, %r15, 63;
	shr.u64 	%rd36, %rd35, %r24;
	or.b64  	%rd71, %rd34, %rd36;
	ld.local.u64 	%rd37, [%rd1+8];
	shl.b64 	%rd38, %rd72, %r15;
	shr.u64 	%rd39, %rd37, 1;
	shr.u64 	%rd40, %rd39, %r24;
	or.b64  	%rd72, %rd38, %rd40;
$L__BB3_6:
	and.b32  	%r25, %r1, -2147483648;
	shr.u64 	%rd41, %rd71, 62;
	cvt.u32.u64 	%r26, %rd41;
	mov.b64 	{%r27, %r28}, %rd71;
	mov.b64 	{%r29, %r30}, %rd72;
	shf.l.wrap.b32 	%r31, %r30, %r27, 2;
	shf.l.wrap.b32 	%r32, %r27, %r28, 2;
	mov.b64 	%rd42, {%r31, %r32};
	shl.b64 	%rd43, %rd72, 2;
	shr.u64 	%rd44, %rd42, 63;
	cvt.u32.u64 	%r33, %rd44;
	add.s32 	%r34, %r33, %r26;
	setp.eq.s32 	%p6, %r25, 0;
	neg.s32 	%r35, %r34;
	selp.b32 	%r46, %r34, %r35, %p6;
	setp.gt.s64 	%p7, %rd42, -1;
	mov.b64 	%rd45, 0;
	{
	.reg .u32 %r0, %r1, %r2, %r3, %a0, %a1, %a2, %a3, %b0, %b1, %b2, %b3;
	mov.b64 	{%a0,%a1}, %rd45;
	mov.b64 	{%a2,%a3}, %rd45;
	mov.b64 	{%b0,%b1}, %rd43;
	mov.b64 	{%b2,%b3}, %rd42;
	sub.cc.u32 	%r0, %a0, %b0;
	subc.cc.u32 	%r1, %a1, %b1;
	subc.cc.u32 	%r2, %a2, %b2;
	subc.u32 	%r3, %a3, %b3;
	mov.b64 	%rd46, {%r0,%r1};
	mov.b64 	%rd47, {%r2,%r3};
	}
	xor.b32  	%r36, %r25, -2147483648;
	selp.b64 	%rd73, %rd42, %rd47, %p7;
	selp.b64 	%rd14, %rd43, %rd46, %p7;
	selp.b32 	%r17, %r25, %r36, %p7;
	clz.b64 	%r37, %rd73;
	cvt.u64.u32 	%rd15, %r37;
	setp.eq.s32 	%p8, %r37, 0;
	@%p8 bra 	$L__BB3_8;
	cvt.u32.u64 	%r38, %rd15;
	and.b32  	%r39, %r38, 63;
	shl.b64 	%rd48, %rd73, %r39;
	shr.u64 	%rd49, %rd14, 1;
	not.b32 	%r40, %r38;
	and.b32  	%r41, %r40, 63;
	shr.u64 	%rd50, %rd49, %r41;
	or.b64  	%rd73, %rd48, %rd50;
$L__BB3_8:
	mov.b64 	%rd51, -3958705157555305931;
	{
	.reg .u32 %r0, %r1, %r2, %r3, %alo, %ahi, %blo, %bhi;
	mov.b64 	{%alo,%ahi}, %rd73;
	mov.b64 	{%blo,%bhi}, %rd51;
	mul.lo.u32 	%r0, %alo, %blo;
	mul.hi.u32 	%r1, %alo, %blo;
	mad.lo.cc.u32 	%r1, %alo, %bhi, %r1;
	madc.hi.u32 	%r2, %alo, %bhi, 0;
	mad.lo.cc.u32 	%r1, %ahi, %blo, %r1;
	madc.hi.cc.u32 	%r2, %ahi, %blo, %r2;
	madc.hi.u32 	%r3, %ahi, %bhi, 0;
	mad.lo.cc.u32 	%r2, %ahi, %bhi, %r2;
	addc.u32 	%r3, %r3, 0;
	mov.b64 	%rd52, {%r0,%r1};
	mov.b64 	%rd53, {%r2,%r3};
	}
	setp.gt.s64 	%p9, %rd53, 0;
	{
	.reg .u32 %r0, %r1, %r2, %r3, %a0, %a1, %a2, %a3, %b0, %b1, %b2, %b3;
	mov.b64 	{%a0,%a1}, %rd52;
	mov.b64 	{%a2,%a3}, %rd53;
	mov.b64 	{%b0,%b1}, %rd52;
	mov.b64 	{%b2,%b3}, %rd53;
	add.cc.u32 	%r0, %a0, %b0;
	addc.cc.u32 	%r1, %a1, %b1;
	addc.cc.u32 	%r2, %a2, %b2;
	addc.u32 	%r3, %a3, %b3;
	mov.b64 	%rd54, {%r0,%r1};
	mov.b64 	%rd55, {%r2,%r3};
	}
	selp.b64 	%rd56, %rd55, %rd53, %p9;
	selp.s64 	%rd57, -1, 0, %p9;
	sub.s64 	%rd58, %rd57, %rd15;
	cvt.u64.u32 	%rd59, %r17;
	shl.b64 	%rd60, %rd59, 32;
	add.s64 	%rd61, %rd56, 1;
	shr.u64 	%rd62, %rd61, 10;
	add.s64 	%rd63, %rd62, 1;
	shr.u64 	%rd64, %rd63, 1;
	shl.b64 	%rd65, %rd58, 52;
	add.s64 	%rd66, %rd65, %rd64;
	add.s64 	%rd67, %rd66, 4602678819172646912;
	or.b64  	%rd68, %rd67, %rd60;
	mov.b64 	%fd4, %rd68;
$L__BB3_9:
	st.param.f64 	[func_retval0], %fd4;
	st.param.b32 	[func_retval0+8], %r46;
	ret;

}


// ===== COMPILED SASS (sm_100) =====

	.target	sm_100

	.elftype	@"ET_EXEC"


//--------------------- .note.nv.tkinfo           --------------------------
	.section	.note.nv.tkinfo,"",@"SHT_NOTE"
	.sectionflags	@"SHF_NOTE_NV_TKINFO"
	.tkinfo
        /*0018*/ 	.word	0x00000002
        /*0030*/ 	.string	""
        /*0030*/ 	.string	"ptxas"
        /*0030*/ 	.string	"Cuda compilation tools, release 13.0, V13.0.88"
        /*0030*/ 	.string	"Build cuda_13.0.r13.0/compiler.36424714_0"
        /*0030*/ 	.string	"-arch sm_100 -m 64 "



//--------------------- .note.nv.cuinfo           --------------------------
	.section	.note.nv.cuinfo,"",@"SHT_NOTE"
	.sectionflags	@"SHF_NOTE_NV_CUINFO"
        /*0018*/ 	.short	0x0002
        /*001a*/ 	.short	0x0064
        /*001c*/ 	.short	0x0082
	.zero		2


//--------------------- .nv.info                  --------------------------
	.section	.nv.info,"",@"SHT_CUDA_INFO"
	.align	4


	//----- nvinfo : EIATTR_REGCOUNT
	.align		4
        /*0000*/ 	.byte	0x04, 0x2f
        /*0002*/ 	.short	(.L_3 - .L_2)
	.align		4
.L_2:
        /*0004*/ 	.word	index@(_Z13initial_valuejddPd)
        /*0008*/ 	.word	0x00000020


	//----- nvinfo : EIATTR_FRAME_SIZE
	.align		4
.L_3:
        /*000c*/ 	.byte	0x04, 0x11
        /*000e*/ 	.short	(.L_5 - .L_4)
	.align		4
.L_4:
        /*0010*/ 	.word	index@($_Z13initial_valuejddPd$__internal_trig_reduction_slowpathd)
        /*0014*/ 	.word	0x00000028


	//----- nvinfo : EIATTR_FRAME_SIZE
	.align		4
.L_5:
        /*0018*/ 	.byte	0x04, 0x11
        /*001a*/ 	.short	(.L_7 - .L_6)
	.align		4
.L_6:
        /*001c*/ 	.word	index@($__internal_0_$__cuda_sm20_div_rn_f64_full)
        /*0020*/ 	.word	0x00000028


	//----- nvinfo : EIATTR_FRAME_SIZE
	.align		4
.L_7:
        /*0024*/ 	.byte	0x04, 0x11
        /*0026*/ 	.short	(.L_9 - .L_8)
	.align		4
.L_8:
        /*0028*/ 	.word	index@(_Z13initial_valuejddPd)
        /*002c*/ 	.word	0x00000028


	//----- nvinfo : EIATTR_REGCOUNT
	.align		4
.L_9:
        /*0030*/ 	.byte	0x04, 0x2f
        /*0032*/ 	.short	(.L_11 - .L_10)
	.align		4
.L_10:
        /*0034*/ 	.word	index@(_Z4zerojPd)
        /*0038*/ 	.word	0x00000008


	//----- nvinfo : EIATTR_FRAME_SIZE
	.align		4
.L_11:
        /*003c*/ 	.byte	0x04, 0x11
        /*003e*/ 	.short	(.L_13 - .L_12)
	.align		4
.L_12:
        /*0040*/ 	.word	index@(_Z4zerojPd)
        /*0044*/ 	.word	0x00000000


	//----- nvinfo : EIATTR_REGCOUNT
	.align		4
.L_13:
        /*0048*/ 	.byte	0x04, 0x2f
        /*004a*/ 	.short	(.L_15 - .L_14)
	.align		4
.L_14:
        /*004c*/ 	.word	index@(_Z5solvejdddddPdS_)
        /*0050*/ 	.word	0x00000016


	//----- nvinfo : EIATTR_FRAME_SIZE
	.align		4
.L_15:
        /*0054*/ 	.byte	0x04, 0x11
        /*0056*/ 	.short	(.L_17 - .L_16)
	.align		4
.L_16:
        /*0058*/ 	.word	index@(_Z5solvejdddddPdS_)
        /*005c*/ 	.word	0x00000000


	//----- nvinfo : EIATTR_MIN_STACK_SIZE
	.align		4
.L_17:
        /*0060*/ 	.byte	0x04, 0x12
        /*0062*/ 	.short	(.L_19 - .L_18)
	.align		4
.L_18:
        /*0064*/ 	.word	index@(_Z5solvejdddddPdS_)
        /*0068*/ 	.word	0x00000000


	//----- nvinfo : EIATTR_MIN_STACK_SIZE
	.align		4
.L_19:
        /*006c*/ 	.byte	0x04, 0x12
        /*006e*/ 	.short	(.L_21 - .L_20)
	.align		4
.L_20:
        /*0070*/ 	.word	index@(_Z4zerojPd)
        /*0074*/ 	.word	0x00000000


	//----- nvinfo : EIATTR_MIN_STACK_SIZE
	.align		4
.L_21:
        /*0078*/ 	.byte	0x04, 0x12
        /*007a*/ 	.short	(.L_23 - .L_22)
	.align		4
.L_22:
        /*007c*/ 	.word	index@(_Z13initial_valuejddPd)
        /*0080*/ 	.word	0x00000028
.L_23:


//--------------------- .nv.compat                --------------------------
	.section	.nv.compat,"",@"SHT_CUDA_COMPAT_INFO"
	.align	4
        /*0000*/ 	.byte	0x02, 0x09, 0x00, 0x00, 0x02, 0x02, 0x01, 0x00, 0x02, 0x05, 0x05, 0x00, 0x03, 0x07, 0x01, 0x01
        /*0010*/ 	.byte	0x02, 0x03, 0x00, 0x00, 0x02, 0x06, 0x01, 0x00, 0x04, 0x0b, 0x08, 0x00, 0x01, 0x00, 0x00, 0x00
        /*0020*/ 	.byte	0x00, 0x00, 0x00, 0x00


//--------------------- .nv.info._Z5solvejdddddPdS_ --------------------------
	.section	.nv.info._Z5solvejdddddPdS_,"",@"SHT_CUDA_INFO"
	.sectionflags	@""
	.align	4


	//----- nvinfo : EIATTR_CUDA_API_VERSION
	.align		4
        /*0000*/ 	.byte	0x04, 0x37
        /*0002*/ 	.short	(.L_25 - .L_24)
.L_24:
        /*0004*/ 	.word	0x00000082


	//----- nvinfo : EIATTR_KPARAM_INFO
	.align		4
.L_25:
        /*0008*/ 	.byte	0x04, 0x17
        /*000a*/ 	.short	(.L_27 - .L_26)
.L_26:
        /*000c*/ 	.word	0x00000000
        /*0010*/ 	.short	0x0007
        /*0012*/ 	.short	0x0038
        /*0014*/ 	.byte	0x00, 0xf5, 0x21, 0x00


	//----- nvinfo : EIATTR_KPARAM_INFO
	.align		4
.L_27:
        /*0018*/ 	.byte	0x04, 0x17
        /*001a*/ 	.short	(.L_29 - .L_28)
.L_28:
        /*001c*/ 	.word	0x00000000
        /*0020*/ 	.short	0x0006
        /*0022*/ 	.short	0x0030
        /*0024*/ 	.byte	0x00, 0xf5, 0x21, 0x00


	//----- nvinfo : EIATTR_KPARAM_INFO
	.align		4
.L_29:
        /*0028*/ 	.byte	0x04, 0x17
        /*002a*/ 	.short	(.L_31 - .L_30)
.L_30:
        /*002c*/ 	.word	0x00000000
        /*0030*/ 	.short	0x0005
        /*0032*/ 	.short	0x0028
        /*0034*/ 	.byte	0x00, 0xf0, 0x21, 0x00


	//----- nvinfo : EIATTR_KPARAM_INFO
	.align		4
.L_31:
        /*0038*/ 	.byte	0x04, 0x17
        /*003a*/ 	.short	(.L_33 - .L_32)
.L_32:
        /*003c*/ 	.word	0x00000000
        /*0040*/ 	.short	0x0004
        /*0042*/ 	.short	0x0020
        /*0044*/ 	.byte	0x00, 0xf0, 0x21, 0x00


	//----- nvinfo : EIATTR_KPARAM_INFO
	.align		4
.L_33:
        /*0048*/ 	.byte	0x04, 0x17
        /*004a*/ 	.short	(.L_35 - .L_34)
.L_34:
        /*004c*/ 	.word	0x00000000
        /*0050*/ 	.short	0x0003
        /*0052*/ 	.short	0x0018
        /*0054*/ 	.byte	0x00, 0xf0, 0x21, 0x00


	//----- nvinfo : EIATTR_KPARAM_INFO
	.align		4
.L_35:
        /*0058*/ 	.byte	0x04, 0x17
        /*005a*/ 	.short	(.L_37 - .L_36)
.L_36:
        /*005c*/ 	.word	0x00000000
        /*0060*/ 	.short	0x0002
        /*0062*/ 	.short	0x0010
        /*0064*/ 	.byte	0x00, 0xf0, 0x21, 0x00


	//----- nvinfo : EIATTR_KPARAM_INFO
	.align		4
.L_37:
        /*0068*/ 	.byte	0x04, 0x17
        /*006a*/ 	.short	(.L_39 - .L_38)
.L_38:
        /*006c*/ 	.word	0x00000000
        /*0070*/ 	.short	0x0001
        /*0072*/ 	.short	0x0008
        /*0074*/ 	.byte	0x00, 0xf0, 0x21, 0x00


	//----- nvinfo : EIATTR_KPARAM_INFO
	.align		4
.L_39:
        /*0078*/ 	.byte	0x04, 0x17
        /*007a*/ 	.short	(.L_41 - .L_40)
.L_40:
        /*007c*/ 	.word	0x00000000
        /*0080*/ 	.short	0x0000
        /*0082*/ 	.short	0x0000
        /*0084*/ 	.byte	0x00, 0xf0, 0x11, 0x00


	//----- nvinfo : EIATTR_SPARSE_MMA_MASK
	.align		4
.L_41:
        /*0088*/ 	.byte	0x03, 0x50
        /*008a*/ 	.short	0x0000


	//----- nvinfo : EIATTR_MAXREG_COUNT
	.align		4
        /*008c*/ 	.byte	0x03, 0x1b
        /*008e*/ 	.short	0x00ff


	//----- nvinfo : EIATTR_MERCURY_ISA_VERSION
	.align		4
        /*0090*/ 	.byte	0x03, 0x5f
        /*0092*/ 	.short	0x0101


	//----- nvinfo : EIATTR_VRC_CTA_INIT_COUNT
	.align		4
        /*0094*/ 	.byte	0x02, 0x4a
	.zero		1
	.zero		1


	//----- nvinfo : EIATTR_EXIT_INSTR_OFFSETS
	.align		4
        /*0098*/ 	.byte	0x04, 0x1c
        /*009a*/ 	.short	(.L_43 - .L_42)


	//   ....[0]....
.L_42:
        /*009c*/ 	.word	0x00000080


	//   ....[1]....
        /*00a0*/ 	.word	0x00000410


	//----- nvinfo : EIATTR_CBANK_PARAM_SIZE
	.align		4
.L_43:
        /*00a4*/ 	.byte	0x03, 0x19
        /*00a6*/ 	.short	0x0040


	//----- nvinfo : EIATTR_PARAM_CBANK
	.align		4
        /*00a8*/ 	.byte	0x04, 0x0a
        /*00aa*/ 	.short	(.L_45 - .L_44)
	.align		4
.L_44:
        /*00ac*/ 	.word	index@(.nv.constant0._Z5solvejdddddPdS_)
        /*00b0*/ 	.short	0x0380
        /*00b2*/ 	.short	0x0040


	//----- nvinfo : EIATTR_SW_WAR
	.align		4
.L_45:
        /*00b4*/ 	.byte	0x04, 0x36
        /*00b6*/ 	.short	(.L_47 - .L_46)
.L_46:
        /*00b8*/ 	.word	0x00000008
.L_47:


//--------------------- .nv.info._Z4zerojPd       --------------------------
	.section	.nv.info._Z4zerojPd,"",@"SHT_CUDA_INFO"
	.sectionflags	@""
	.align	4


	//----- nvinfo : EIATTR_CUDA_API_VERSION
	.align		4
        /*0000*/ 	.byte	0x04, 0x37
        /*0002*/ 	.short	(.L_49 - .L_48)
.L_48:
        /*0004*/ 	.word	0x00000082


	//----- nvinfo : EIATTR_KPARAM_INFO
	.align		4
.L_49:
        /*0008*/ 	.byte	0x04, 0x17
        /*000a*/ 	.short	(.L_51 - .L_50)
.L_50:
        /*000c*/ 	.word	0x00000000
        /*0010*/ 	.short	0x0001
        /*0012*/ 	.short	0x0008
        /*0014*/ 	.byte	0x00, 0xf5, 0x21, 0x00


	//----- nvinfo : EIATTR_KPARAM_INFO
	.align		4
.L_51:
        /*0018*/ 	.byte	0x04, 0x17
        /*001a*/ 	.short	(.L_53 - .L_52)
.L_52:
        /*001c*/ 	.word	0x00000000
        /*0020*/ 	.short	0x0000
        /*0022*/ 	.short	0x0000
        /*0024*/ 	.byte	0x00, 0xf0, 0x11, 0x00


	//----- nvinfo : EIATTR_SPARSE_MMA_MASK
	.align		4
.L_53:
        /*0028*/ 	.byte	0x03, 0x50
        /*002a*/ 	.short	0x0000


	//----- nvinfo : EIATTR_MAXREG_COUNT
	.align		4
        /*002c*/ 	.byte	0x03, 0x1b
        /*002e*/ 	.short	0x00ff


	//----- nvinfo : EIATTR_MERCURY_ISA_VERSION
	.align		4
        /*0030*/ 	.byte	0x03, 0x5f
        /*0032*/ 	.short	0x0101


	//----- nvinfo : EIATTR_VRC_CTA_INIT_COUNT
	.align		4
        /*0034*/ 	.byte	0x02, 0x4a
	.zero		1
	.zero		1


	//----- nvinfo : EIATTR_EXIT_INSTR_OFFSETS
	.align		4
        /*0038*/ 	.byte	0x04, 0x1c
        /*003a*/ 	.short	(.L_55 - .L_54)


	//   ....[0]....
.L_54:
        /*003c*/ 	.word	0x00000080


	//   ....[1]....
        /*0040*/ 	.word	0x000000d0


	//----- nvinfo : EIATTR_CBANK_PARAM_SIZE
	.align		4
.L_55:
        /*0044*/ 	.byte	0x03, 0x19
        /*0046*/ 	.short	0x0010


	//----- nvinfo : EIATTR_PARAM_CBANK
	.align		4
        /*0048*/ 	.byte	0x04, 0x0a
        /*004a*/ 	.short	(.L_57 - .L_56)
	.align		4
.L_56:
        /*004c*/ 	.word	index@(.nv.constant0._Z4zerojPd)
        /*0050*/ 	.short	0x0380
        /*0052*/ 	.short	0x0010


	//----- nvinfo : EIATTR_SW_WAR
	.align		4
.L_57:
        /*0054*/ 	.byte	0x04, 0x36
        /*0056*/ 	.short	(.L_59 - .L_58)
.L_58:
        /*0058*/ 	.word	0x00000008
.L_59:


//--------------------- .nv.info._Z13initial_valuejddPd --------------------------
	.section	.nv.info._Z13initial_valuejddPd,"",@"SHT_CUDA_INFO"
	.sectionflags	@""
	.align	4


	//----- nvinfo : EIATTR_CUDA_API_VERSION
	.align		4
        /*0000*/ 	.byte	0x04, 0x37
        /*0002*/ 	.short	(.L_61 - .L_60)
.L_60:
        /*0004*/ 	.word	0x00000082


	//----- nvinfo : EIATTR_KPARAM_INFO
	.align		4
.L_61:
        /*0008*/ 	.byte	0x04, 0x17
        /*000a*/ 	.short	(.L_63 - .L_62)
.L_62:
        /*000c*/ 	.word	0x00000000
        /*0010*/ 	.short	0x0003
        /*0012*/ 	.short	0x0018
        /*0014*/ 	.byte	0x00, 0xf5, 0x21, 0x00


	//----- nvinfo : EIATTR_KPARAM_INFO
	.align		4
.L_63:
        /*0018*/ 	.byte	0x04, 0x17
        /*001a*/ 	.short	(.L_65 - .L_64)
.L_64:
        /*001c*/ 	.word	0x00000000
        /*0020*/ 	.short	0x0002
        /*0022*/ 	.short	0x0010
        /*0024*/ 	.byte	0x00, 0xf0, 0x21, 0x00


	//----- nvinfo : EIATTR_KPARAM_INFO
	.align		4
.L_65:
        /*0028*/ 	.byte	0x04, 0x17
        /*002a*/ 	.short	(.L_67 - .L_66)
.L_66:
        /*002c*/ 	.word	0x00000000
        /*0030*/ 	.short	0x0001
        /*0032*/ 	.short	0x0008
        /*0034*/ 	.byte	0x00, 0xf0, 0x21, 0x00


	//----- nvinfo : EIATTR_KPARAM_INFO
	.align		4
.L_67:
        /*0038*/ 	.byte	0x04, 0x17
        /*003a*/ 	.short	(.L_69 - .L_68)
.L_68:
        /*003c*/ 	.word	0x00000000
        /*0040*/ 	.short	0x0000
        /*0042*/ 	.short	0x0000
        /*0044*/ 	.byte	0x00, 0xf0, 0x11, 0x00


	//----- nvinfo : EIATTR_SPARSE_MMA_MASK
	.align		4
.L_69:
        /*0048*/ 	.byte	0x03, 0x50
        /*004a*/ 	.short	0x0000


	//----- nvinfo : EIATTR_MAXREG_COUNT
	.align		4
        /*004c*/ 	.byte	0x03, 0x1b
        /*004e*/ 	.short	0x00ff


	//----- nvinfo : EIATTR_MERCURY_ISA_VERSION
	.align		4
        /*0050*/ 	.byte	0x03, 0x5f
        /*0052*/ 	.short	0x0101


	//----- nvinfo : EIATTR_VRC_CTA_INIT_COUNT
	.align		4
        /*0054*/ 	.byte	0x02, 0x4a
	.zero		1
	.zero		1


	//----- nvinfo : EIATTR_EXIT_INSTR_OFFSETS
	.align		4
        /*0058*/ 	.byte	0x04, 0x1c
        /*005a*/ 	.short	(.L_71 - .L_70)


	//   ....[0]....
.L_70:
        /*005c*/ 	.word	0x00000090


	//   ....[1]....
        /*0060*/ 	.word	0x00000d50


	//----- nvinfo : EIATTR_CRS_STACK_SIZE
	.align		4
.L_71:
        /*0064*/ 	.byte	0x04, 0x1e
        /*0066*/ 	.short	(.L_73 - .L_72)
.L_72:
        /*0068*/ 	.word	0x00000000


	//----- nvinfo : EIATTR_CBANK_PARAM_SIZE
	.align		4
.L_73:
        /*006c*/ 	.byte	0x03, 0x19
        /*006e*/ 	.short	0x0020


	//----- nvinfo : EIATTR_PARAM_CBANK
	.align		4
        /*0070*/ 	.byte	0x04, 0x0a
        /*0072*/ 	.short	(.L_75 - .L_74)
	.align		4
.L_74:
        /*0074*/ 	.word	index@(.nv.constant0._Z13initial_valuejddPd)
        /*0078*/ 	.short	0x0380
        /*007a*/ 	.short	0x0020


	//----- nvinfo : EIATTR_SW_WAR
	.align		4
.L_75:
        /*007c*/ 	.byte	0x04, 0x36
        /*007e*/ 	.short	(.L_77 - .L_76)
.L_76:
        /*0080*/ 	.word	0x00000008
.L_77:


//--------------------- .nv.callgraph             --------------------------
	.section	.nv.callgraph,"",@"SHT_CUDA_CALLGRAPH"
	.align	4
	.sectionentsize	8
	.align		4
        /*0000*/ 	.word	0x00000000
	.align		4
        /*0004*/ 	.word	0xffffffff
	.align		4
        /*0008*/ 	.word	0x00000000
	.align		4
        /*000c*/ 	.word	0xfffffffe
	.align		4
        /*0010*/ 	.word	0x00000000
	.align		4
        /*0014*/ 	.word	0xfffffffd
	.align		4
        /*0018*/ 	.word	0x00000000
	.align		4
        /*001c*/ 	.word	0xfffffffc


//--------------------- .nv.constant4             --------------------------
	.section	.nv.constant4,"a",@progbits
	.align	8
	.align		8
.nv.constant4:
        /*0000*/ 	.dword	__cudart_i2opi_d
	.align		8
        /*0008*/ 	.dword	__cudart_sin_cos_coeffs


//--------------------- .text._Z5solvejdddddPdS_  --------------------------
	.section	.text._Z5solvejdddddPdS_,"ax",@progbits
	.align	128
        .global         _Z5solvejdddddPdS_
        .type           _Z5solvejdddddPdS_,@function
        .size           _Z5solvejdddddPdS_,(.L_x_25 - _Z5solvejdddddPdS_)
        .other          _Z5solvejdddddPdS_,@"STO_CUDA_ENTRY STV_DEFAULT"
_Z5solvejdddddPdS_:
.text._Z5solvejdddddPdS_:
[----:B------:R-:W-:Y:S01]  /*0000*/  LDC R1, c[0x0][0x37c] ;  /* 0x0000df00ff017b82 */ /* 0x000fe20000000800 */
[----:B------:R-:W0:Y:S07]  /*0010*/  S2R R0, SR_CTAID.X ;  /* 0x0000000000007919 */ /* 0x000e2e0000002500 */
[----:B------:R-:W1:Y:S01]  /*0020*/  LDC R11, c[0x0][0x380] ;  /* 0x0000e000ff0b7b82 */ /* 0x000e620000000800 */
[----:B------:R-:W0:Y:S01]  /*0030*/  LDCU UR4, c[0x0][0x360] ;  /* 0x00006c00ff0477ac */ /* 0x000e220008000800 */
[----:B------:R-:W0:Y:S02]  /*0040*/  S2R R3, SR_TID.X ;  /* 0x0000000000037919 */ /* 0x000e240000002100 */
[----:B0-----:R-:W-:-:S02]  /*0050*/  IMAD R0, R0, UR4, R3 ;  /* 0x0000000400007c24 */ /* 0x001fc4000f8e0203 */
[----:B-1----:R-:W-:-:S05]  /*0060*/  IMAD R3, R11, R11, RZ ;  /* 0x0000000b0b037224 */ /* 0x002fca00078e02ff */
[----:B------:R-:W-:-:S13]  /*0070*/  ISETP.GE.U32.AND P0, PT, R0, R3, PT ;  /* 0x000000030000720c */ /* 0x000fda0003f06070 */
[----:B------:R-:W-:Y:S05]  /*0080*/  @P0 EXIT ;  /* 0x000000000000094d */ /* 0x000fea0003800000 */
[----:B------:R-:W0:Y:S01]  /*0090*/  I2F.U32.RP R4, R11 ;  /* 0x0000000b00047306 */ /* 0x000e220000209000 */
[----:B------:R-:W-:Y:S01]  /*00a0*/  ISETP.NE.U32.AND P2, PT, R11, RZ, PT ;  /* 0x000000ff0b00720c */ /* 0x000fe20003f45070 */
[----:B------:R-:W1:Y:S01]  /*00b0*/  LDCU.64 UR4, c[0x0][0x358] ;  /* 0x00006b00ff0477ac */ /* 0x000e620008000a00 */
[----:B------:R-:W2:Y:S01]  /*00c0*/  LDCU.64 UR6, c[0x0][0x3a8] ;  /* 0x00007500ff0677ac */ /* 0x000ea20008000a00 */
[----:B------:R-:W3:Y:S04]  /*00d0*/  LDCU.64 UR8, c[0x0][0x3a0] ;  /* 0x00007400ff0877ac */ /* 0x000ee80008000a00 */
[----:B0-----:R-:W0:Y:S02]  /*00e0*/  MUFU.RCP R4, R4 ;  /* 0x0000000400047308 */ /* 0x001e240000001000 */
[----:B0-----:R-:W-:-:S06]  /*00f0*/  IADD3 R2, PT, PT, R4, 0xffffffe, RZ ;  /* 0x0ffffffe04027810 */ /* 0x001fcc0007ffe0ff */
[----:B------:R0:W4:Y:S02]  /*0100*/  F2I.FTZ.U32.TRUNC.NTZ R3, R2 ;  /* 0x0000000200037305 */ /* 0x000124000021f000 */
[----:B0-----:R-:W-:Y:S01]  /*0110*/  IMAD.MOV.U32 R2, RZ, RZ, RZ ;  /* 0x000000ffff027224 */ /* 0x001fe200078e00ff */
[----:B----4-:R-:W-:-:S05]  /*0120*/  IADD3 R6, PT, PT, RZ, -R3, RZ ;  /* 0x80000003ff067210 */ /* 0x010fca0007ffe0ff */
[----:B------:R-:W-:-:S04]  /*0130*/  IMAD R5, R6, R11, RZ ;  /* 0x0000000b06057224 */ /* 0x000fc800078e02ff */
[----:B------:R-:W-:-:S06]  /*0140*/  IMAD.HI.U32 R3, R3, R5, R2 ;  /* 0x0000000503037227 */ /* 0x000fcc00078e0002 */
[----:B------:R-:W-:-:S04]  /*0150*/  IMAD.HI.U32 R10, R3, R0, RZ ;  /* 0x00000000030a7227 */ /* 0x000fc800078e00ff */
[----:B------:R-:W-:Y:S01]  /*0160*/  VIADD R3, R11, 0xffffffff ;  /* 0xffffffff0b037836 */ /* 0x000fe20000000000 */
[----:B------:R-:W-:-:S05]  /*0170*/  IADD3 R6, PT, PT, -R10, RZ, RZ ;  /* 0x000000ff0a067210 */ /* 0x000fca0007ffe1ff */
[----:B------:R-:W-:-:S05]  /*0180*/  IMAD R6, R11, R6, R0 ;  /* 0x000000060b067224 */ /* 0x000fca00078e0200 */
[----:B------:R-:W-:-:S13]  /*0190*/  ISETP.GE.U32.AND P0, PT, R6, R11, PT ;  /* 0x0000000b0600720c */ /* 0x000fda0003f06070 */
[----:B------:R-:W-:Y:S01]  /*01a0*/  @P0 IMAD.IADD R6, R6, 0x1, -R11 ;  /* 0x0000000106060824 */ /* 0x000fe200078e0a0b */
[----:B------:R-:W-:-:S04]  /*01b0*/  @P0 IADD3 R10, PT, PT, R10, 0x1, RZ ;  /* 0x000000010a0a0810 */ /* 0x000fc80007ffe0ff */
[-C--:B------:R-:W-:Y:S02]  /*01c0*/  ISETP.GE.U32.AND P1, PT, R6, R11.reuse, PT ;  /* 0x0000000b0600720c */ /* 0x080fe40003f26070 */
[----:B------:R-:W0:Y:S11]  /*01d0*/  LDC.64 R6, c[0x0][0x3b0] ;  /* 0x0000ec00ff067b82 */ /* 0x000e360000000a00 */
[----:B------:R-:W-:Y:S01]  /*01e0*/  @P1 VIADD R10, R10, 0x1 ;  /* 0x000000010a0a1836 */ /* 0x000fe20000000000 */
[----:B------:R-:W-:-:S04]  /*01f0*/  @!P2 LOP3.LUT R10, RZ, R11, RZ, 0x33, !PT ;  /* 0x0000000bff0aa212 */ /* 0x000fc800078e33ff */
[C---:B------:R-:W-:Y:S02]  /*0200*/  IADD3 R18, PT, PT, -R10.reuse, RZ, RZ ;  /* 0x000000ff0a127210 */ /* 0x040fe40007ffe1ff */
[----:B------:R-:W-:Y:S02]  /*0210*/  CS2R R4, SRZ ;  /* 0x0000000000047805 */ /* 0x000fe4000001ff00 */
[----:B------:R-:W-:Y:S01]  /*0220*/  ISETP.GE.U32.AND P2, PT, R10, R3, PT ;  /* 0x000000030a00720c */ /* 0x000fe20003f46070 */
[----:B------:R-:W-:Y:S02]  /*0230*/  IMAD R18, R11, R18, R0 ;  /* 0x000000120b127224 */ /* 0x000fe400078e0200 */
[----:B0-----:R-:W-:-:S03]  /*0240*/  IMAD.WIDE.U32 R8, R0, 0x8, R6 ;  /* 0x0000000800087825 */ /* 0x001fc600078e0006 */
[C---:B------:R-:W-:Y:S02]  /*0250*/  ISETP.GE.U32.AND P0, PT, R18.reuse, R3, PT ;  /* 0x000000031200720c */ /* 0x040fe40003f06070 */
[----:B------:R-:W-:Y:S01]  /*0260*/  ISETP.GE.AND P1, PT, R18, 0x1, PT ;  /* 0x000000011200780c */ /* 0x000fe20003f26270 */
[----:B-1----:R-:W2:Y:S01]  /*0270*/  LDG.E.64.CONSTANT R8, desc[UR4][R8.64] ;  /* 0x0000000408087981 */ /* 0x002ea2000c1e9b00 */
[----:B------:R-:W-:-:S09]  /*0280*/  ISETP.GE.AND P3, PT, R10, 0x1, PT ;  /* 0x000000010a00780c */ /* 0x000fd20003f66270 */
[----:B------:R-:W-:-:S05]  /*0290*/  @!P0 IADD3 R13, PT, PT, R0, 0x1, RZ ;  /* 0x00000001000d8810 */ /* 0x000fca0007ffe0ff */
[----:B------:R-:W-:Y:S01]  /*02a0*/  @!P0 IMAD.WIDE.U32 R12, R13, 0x8, R6 ;  /* 0x000000080d0c8825 */ /* 0x000fe200078e0006 */
[----:B------:R-:W-:-:S03]  /*02b0*/  CS2R R2, SRZ ;  /* 0x0000000000027805 */ /* 0x000fc6000001ff00 */
[C---:B------:R-:W-:Y:S01]  /*02c0*/  @P1 VIADD R15, R0.reuse, 0xffffffff ;  /* 0xffffffff000f1836 */ /* 0x040fe20000000000 */
[----:B------:R-:W3:Y:S03]  /*02d0*/  @!P0 LDG.E.64.CONSTANT R4, desc[UR4][R12.64] ;  /* 0x000000040c048981 */ /* 0x000ee6000c1e9b00 */
[----:B------:R-:W-:Y:S01]  /*02e0*/  @P1 IMAD.WIDE.U32 R14, R15, 0x8, R6 ;  /* 0x000000080f0e1825 */ /* 0x000fe200078e0006 */
[----:B------:R-:W-:-:S03]  /*02f0*/  @!P2 IADD3 R17, PT, PT, R0, R11, RZ ;  /* 0x0000000b0011a210 */ /* 0x000fc60007ffe0ff */
[----:B------:R-:W-:Y:S01]  /*0300*/  @P3 IMAD R19, R10, R11, -R11 ;  /* 0x0000000b0a133224 */ /* 0x000fe200078e0a0b */
[----:B------:R-:W4:Y:S01]  /*0310*/  @P1 LDG.E.64.CONSTANT R2, desc[UR4][R14.64] ;  /* 0x000000040e021981 */ /* 0x000f22000c1e9b00 */
[----:B------:R-:W-:Y:S01]  /*0320*/  CS2R R10, SRZ ;  /* 0x00000000000a7805 */ /* 0x000fe2000001ff00 */
[----:B------:R-:W-:-:S04]  /*0330*/  @!P2 IMAD.WIDE.U32 R16, R17, 0x8, R6 ;  /* 0x000000081110a825 */ /* 0x000fc800078e0006 */
[----:B------:R-:W-:Y:S01]  /*0340*/  @P3 IMAD.IADD R19, R18, 0x1, R19 ;  /* 0x0000000112133824 */ /* 0x000fe200078e0213 */
[----:B------:R-:W5:Y:S03]  /*0350*/  @!P2 LDG.E.64.CONSTANT R10, desc[UR4][R16.64] ;  /* 0x00000004100aa981 */ /* 0x000f66000c1e9b00 */
[----:B------:R-:W-:Y:S01]  /*0360*/  @P3 IMAD.WIDE.U32 R18, R19, 0x8, R6 ;  /* 0x0000000813123825 */ /* 0x000fe200078e0006 */
[----:B------:R-:W-:-:S06]  /*0370*/  CS2R R6, SRZ ;  /* 0x0000000000067805 */ /* 0x000fcc000001ff00 */
[----:B------:R-:W5:Y:S01]  /*0380*/  @P3 LDG.E.64.CONSTANT R6, desc[UR4][R18.64] ;  /* 0x0000000412063981 */ /* 0x000f62000c1e9b00 */
[----:B--2---:R-:W-:-:S08]  /*0390*/  DMUL R8, R8, UR6 ;  /* 0x0000000608087c28 */ /* 0x004fd00008000000 */
[----:B---3--:R-:W-:Y:S01]  /*03a0*/  DFMA R8, R4, UR8, R8 ;  /* 0x0000000804087c2b */ /* 0x008fe20008000008 */
[----:B------:R-:W0:Y:S07]  /*03b0*/  LDC.64 R4, c[0x0][0x3b8] ;  /* 0x0000ee00ff047b82 */ /* 0x000e2e0000000a00 */
[----:B----4-:R-:W-:-:S08]  /*03c0*/  DFMA R2, R2, UR8, R8 ;  /* 0x0000000802027c2b */ /* 0x010fd00008000008 */
[----:B-----5:R-:W-:-:S08]  /*03d0*/  DFMA R2, R10, UR8, R2 ;  /* 0x000000080a027c2b */ /* 0x020fd00008000002 */
[----:B------:R-:W-:Y:S01]  /*03e0*/  DFMA R6, R6, UR8, R2 ;  /* 0x0000000806067c2b */ /* 0x000fe20008000002 */
[----:B0-----:R-:W-:-:S06]  /*03f0*/  IMAD.WIDE.U32 R2, R0, 0x8, R4 ;  /* 0x0000000800027825 */ /* 0x001fcc00078e0004 */
[----:B------:R-:W-:Y:S01]  /*0400*/  STG.E.64 desc[UR4][R2.64], R6 ;  /* 0x0000000602007986 */ /* 0x000fe2000c101b04 */
[----:B------:R-:W-:Y:S05]  /*0410*/  EXIT ;  /* 0x000000000000794d */ /* 0x000fea0003800000 */
.L_x_0:
[----:B------:R-:W-:-:S00]  /*0420*/  BRA `(.L_x_0) ;  /* 0xfffffffc00fc7947 */ /* 0x000fc0000383ffff */
[----:B------:R-:W-:-:S00]  /*0430*/  NOP ;  /* 0x0000000000007918 */ /* 0x000fc00000000000 */
        /* <DEDUP_REMOVED lines=12> */
.L_x_25:


//--------------------- .text._Z4zerojPd          --------------------------
	.section	.text._Z4zerojPd,"ax",@progbits
	.align	128
        .global         _Z4zerojPd
        .type           _Z4zerojPd,@function
        .size           _Z4zerojPd,(.L_x_26 - _Z4zerojPd)
        .other          _Z4zerojPd,@"STO_CUDA_ENTRY STV_DEFAULT"
_Z4zerojPd:
.text._Z4zerojPd:
[----:B------:R-:W-:Y:S01]  /*0000*/  LDC R1, c[0x0][0x37c] ;  /* 0x0000df00ff017b82 */ /* 0x000fe20000000800 */
[----:B------:R-:W0:Y:S01]  /*0010*/  S2R R5, SR_CTAID.X ;  /* 0x0000000000057919 */ /* 0x000e220000002500 */
[----:B------:R-:W1:Y:S01]  /*0020*/  LDCU UR4, c[0x0][0x380] ;  /* 0x00007000ff0477ac */ /* 0x000e620008000800 */
[----:B------:R-:W0:Y:S01]  /*0030*/  S2R R0, SR_TID.X ;  /* 0x0000000000007919 */ /* 0x000e220000002100 */
[----:B------:R-:W0:Y:S01]  /*0040*/  LDCU UR5, c[0x0][0x360] ;  /* 0x00006c00ff0577ac */ /* 0x000e220008000800 */
[----:B-1----:R-:W-:Y:S01]  /*0050*/  UIMAD UR4, UR4, UR4, URZ ;  /* 0x00000004040472a4 */ /* 0x002fe2000f8e02ff */
[----:B0-----:R-:W-:-:S05]  /*0060*/  IMAD R5, R5, UR5, R0 ;  /* 0x0000000505057c24 */ /* 0x001fca000f8e0200 */
[----:B------:R-:W-:-:S13]  /*0070*/  ISETP.GE.U32.AND P0, PT, R5, UR4, PT ;  /* 0x0000000405007c0c */ /* 0x000fda000bf06070 */
[----:B------:R-:W-:Y:S05]  /*0080*/  @P0 EXIT ;  /* 0x000000000000094d */ /* 0x000fea0003800000 */
[----:B------:R-:W0:Y:S01]  /*0090*/  LDC.64 R2, c[0x0][0x388] ;  /* 0x0000e200ff027b82 */ /* 0x000e220000000a00 */
[----:B------:R-:W1:Y:S01]  /*00a0*/  LDCU.64 UR4, c[0x0][0x358] ;  /* 0x00006b00ff0477ac */ /* 0x000e620008000a00 */
[----:B0-----:R-:W-:-:S05]  /*00b0*/  IMAD.WIDE R2, R5, 0x8, R2 ;  /* 0x0000000805027825 */ /* 0x001fca00078e0202 */
[----:B-1----:R-:W-:Y:S01]  /*00c0*/  STG.E.64 desc[UR4][R2.64], RZ ;  /* 0x000000ff02007986 */ /* 0x002fe2000c101b04 */
[----:B------:R-:W-:Y:S05]  /*00d0*/  EXIT ;  /* 0x000000000000794d */ /* 0x000fea0003800000 */
.L_x_1:
        /* <DEDUP_REMOVED lines=10> */
.L_x_26:


//--------------------- .text._Z13initial_valuejddPd --------------------------
	.section	.text._Z13initial_valuejddPd,"ax",@progbits
	.align	128
        .global         _Z13initial_valuejddPd
        .type           _Z13initial_valuejddPd,@function
        .size           _Z13initial_valuejddPd,(.L_x_24 - _Z13initial_valuejddPd)
        .other          _Z13initial_valuejddPd,@"STO_CUDA_ENTRY STV_DEFAULT"
_Z13initial_valuejddPd:
.text._Z13initial_valuejddPd:
[----:B------:R-:W0:Y:S01]  /*0000*/  LDC R1, c[0x0][0x37c] ;  /* 0x0000df00ff017b82 */ /* 0x000e220000000800 */
[----:B------:R-:W1:Y:S01]  /*0010*/  S2R R17, SR_CTAID.X ;  /* 0x0000000000117919 */ /* 0x000e620000002500 */
[----:B------:R-:W2:Y:S01]  /*0020*/  LDCU UR6, c[0x0][0x380] ;  /* 0x00007000ff0677ac */ /* 0x000ea20008000800 */
[----:B0-----:R-:W-:Y:S01]  /*0030*/  VIADD R1, R1, 0xffffffd8 ;  /* 0xffffffd801017836 */ /* 0x001fe20000000000 */
[----:B------:R-:W1:Y:S01]  /*0040*/  S2R R0, SR_TID.X ;  /* 0x0000000000007919 */ /* 0x000e620000002100 */
[----:B------:R-:W1:Y:S01]  /*0050*/  LDCU UR5, c[0x0][0x360] ;  /* 0x00006c00ff0577ac */ /* 0x000e620008000800 */
[----:B--2---:R-:W-:Y:S01]  /*0060*/  UIMAD UR4, UR6, UR6, URZ ;  /* 0x00000006060472a4 */ /* 0x004fe2000f8e02ff */
[----:B-1----:R-:W-:-:S05]  /*0070*/  IMAD R17, R17, UR5, R0 ;  /* 0x0000000511117c24 */ /* 0x002fca000f8e0200 */
[----:B------:R-:W-:-:S13]  /*0080*/  ISETP.GE.U32.AND P0, PT, R17, UR4, PT ;  /* 0x0000000411007c0c */ /* 0x000fda000bf06070 */
[----:B------:R-:W-:Y:S05]  /*0090*/  @P0 EXIT ;  /* 0x000000000000094d */ /* 0x000fea0003800000 */
[----:B------:R-:W0:Y:S01]  /*00a0*/  I2F.U32.RP R4, UR6 ;  /* 0x0000000600047d06 */ /* 0x000e220008209000 */
[----:B------:R-:W1:Y:S01]  /*00b0*/  LDCU UR8, c[0x0][0x394] ;  /* 0x00007280ff0877ac */ /* 0x000e620008000800 */
[----:B------:R-:W-:Y:S01]  /*00c0*/  ISETP.NE.U32.AND P2, PT, RZ, UR6, PT ;  /* 0x00000006ff007c0c */ /* 0x000fe2000bf45070 */
[----:B------:R-:W-:Y:S01]  /*00d0*/  IMAD.MOV.U32 R8, RZ, RZ, 0x1 ;  /* 0x00000001ff087424 */ /* 0x000fe200078e00ff */
[----:B------:R-:W2:Y:S01]  /*00e0*/  LDC R19, c[0x0][0x394] ;  /* 0x0000e500ff137b82 */ /* 0x000ea20000000800 */
[----:B------:R-:W-:Y:S01]  /*00f0*/  UMOV UR4, 0x33145c07 ;  /* 0x33145c0700047882 */ /* 0x000fe20000000000 */
[----:B------:R-:W-:Y:S01]  /*0100*/  UMOV UR5, 0x3ca1a626 ;  /* 0x3ca1a62600057882 */ /* 0x000fe20000000000 */
[----:B------:R-:W-:Y:S01]  /*0110*/  BSSY.RECONVERGENT B0, `(.L_x_2) ;  /* 0x0000030000007945 */ /* 0x000fe20003800200 */
[----:B0-----:R-:W0:Y:S08]  /*0120*/  MUFU.RCP R4, R4 ;  /* 0x0000000400047308 */ /* 0x001e300000001000 */
[----:B-1----:R-:W-:Y:S01]  /*0130*/  MUFU.RCP64H R9, UR8 ;  /* 0x0000000800097d08 */ /* 0x002fe20008001800 */
[----:B0-----:R-:W-:-:S07]  /*0140*/  VIADD R2, R4, 0xffffffe ;  /* 0x0ffffffe04027836 */ /* 0x001fce0000000000 */
[----:B------:R0:W1:Y:S02]  /*0150*/  F2I.FTZ.U32.TRUNC.NTZ R3, R2 ;  /* 0x0000000200037305 */ /* 0x000064000021f000 */
[----:B0-----:R-:W-:Y:S02]  /*0160*/  IMAD.MOV.U32 R2, RZ, RZ, RZ ;  /* 0x000000ffff027224 */ /* 0x001fe400078e00ff */
[----:B-1----:R-:W-:-:S04]  /*0170*/  IMAD.MOV R5, RZ, RZ, -R3 ;  /* 0x000000ffff057224 */ /* 0x002fc800078e0a03 */
[----:B------:R-:W-:-:S04]  /*0180*/  IMAD R5, R5, UR6, RZ ;  /* 0x0000000605057c24 */ /* 0x000fc8000f8e02ff */
[----:B------:R-:W-:Y:S02]  /*0190*/  IMAD.HI.U32 R0, R3, R5, R2 ;  /* 0x0000000503007227 */ /* 0x000fe400078e0002 */
[----:B------:R-:W0:Y:S04]  /*01a0*/  LDC.64 R4, c[0x0][0x390] ;  /* 0x0000e400ff047b82 */ /* 0x000e280000000a00 */
[----:B------:R-:W-:-:S04]  /*01b0*/  IMAD.HI.U32 R0, R0, R17, RZ ;  /* 0x0000001100007227 */ /* 0x000fc800078e00ff */
[----:B------:R-:W-:-:S04]  /*01c0*/  IMAD.MOV R6, RZ, RZ, -R0 ;  /* 0x000000ffff067224 */ /* 0x000fc800078e0a00 */
[----:B------:R-:W-:-:S05]  /*01d0*/  IMAD R3, R6, UR6, R17 ;  /* 0x0000000606037c24 */ /* 0x000fca000f8e0211 */
[----:B------:R-:W-:Y:S01]  /*01e0*/  ISETP.GE.U32.AND P0, PT, R3, UR6, PT ;  /* 0x0000000603007c0c */ /* 0x000fe2000bf06070 */
[----:B0-----:R-:W-:-:S12]  /*01f0*/  DFMA R6, R8, -R4, 1 ;  /* 0x3ff000000806742b */ /* 0x001fd80000000804 */
[----:B------:R-:W-:Y:S02]  /*0200*/  @P0 VIADD R3, R3, -UR6 ;  /* 0x8000000603030c36 */ /* 0x000fe40008000000 */
[----:B------:R-:W-:Y:S01]  /*0210*/  @P0 VIADD R0, R0, 0x1 ;  /* 0x0000000100000836 */ /* 0x000fe20000000000 */
[----:B------:R-:W-:Y:S02]  /*0220*/  DFMA R10, R6, R6, R6 ;  /* 0x00000006060a722b */ /* 0x000fe40000000006 */
[----:B------:R-:W-:-:S06]  /*0230*/  ISETP.GE.U32.AND P1, PT, R3, UR6, PT ;  /* 0x0000000603007c0c */ /* 0x000fcc000bf26070 */
[----:B------:R-:W-:-:S07]  /*0240*/  DFMA R10, R8, R10, R8 ;  /* 0x0000000a080a722b */ /* 0x000fce0000000008 */
[----:B------:R-:W-:Y:S01]  /*0250*/  @P1 VIADD R0, R0, 0x1 ;  /* 0x0000000100001836 */ /* 0x000fe20000000000 */
[----:B------:R-:W-:Y:S01]  /*0260*/  @!P2 LOP3.LUT R0, RZ, UR6, RZ, 0x33, !PT ;  /* 0x00000006ff00ac12 */ /* 0x000fe2000f8e33ff */
[----:B------:R-:W-:-:S04]  /*0270*/  DFMA R8, R10, -R4, 1 ;  /* 0x3ff000000a08742b */ /* 0x000fc80000000804 */
[----:B------:R-:W-:-:S04]  /*0280*/  IMAD.MOV R2, RZ, RZ, -R0 ;  /* 0x000000ffff027224 */ /* 0x000fc800078e0a00 */
[----:B------:R-:W-:Y:S01]  /*0290*/  IMAD R17, R2, UR6, R17 ;  /* 0x0000000602117c24 */ /* 0x000fe2000f8e0211 */
[----:B------:R-:W0:Y:S01]  /*02a0*/  LDCU.64 UR6, c[0x0][0x388] ;  /* 0x00007100ff0677ac */ /* 0x000e220008000a00 */
[----:B------:R-:W-:Y:S02]  /*02b0*/  DMUL R2, RZ, 1 ;  /* 0x3ff00000ff027828 */ /* 0x000fe40000000000 */
[----:B------:R-:W-:Y:S01]  /*02c0*/  VIADD R12, R17, 0x1 ;  /* 0x00000001110c7836 */ /* 0x000fe20000000000 */
[----:B------:R-:W-:-:S03]  /*02d0*/  DFMA R8, R10, R8, R10 ;  /* 0x000000080a08722b */ /* 0x000fc6000000000a */
[----:B------:R-:W0:Y:S02]  /*02e0*/  I2F.F64 R6, R12 ;  /* 0x0000000c00067312 */ /* 0x000e240000201c00 */
[----:B------:R-:W-:Y:S01]  /*02f0*/  DADD R2, R2, -UR4 ;  /* 0x8000000402027e29 */ /* 0x000fe20008000000 */
[----:B------:R-:W-:Y:S01]  /*0300*/  UMOV UR4, 0x54442d18 ;  /* 0x54442d1800047882 */ /* 0x000fe20000000000 */
[----:B------:R-:W-:-:S06]  /*0310*/  UMOV UR5, 0x400921fb ;  /* 0x400921fb00057882 */ /* 0x000fcc0000000000 */
[----:B------:R-:W-:Y:S02]  /*0320*/  DADD R2, -R2, UR4 ;  /* 0x0000000402027e29 */ /* 0x000fe40008000100 */
[----:B0-----:R-:W-:Y:S01]  /*0330*/  DMUL R6, R6, UR6 ;  /* 0x0000000606067c28 */ /* 0x001fe20008000000 */
[----:B------:R-:W0:Y:S07]  /*0340*/  LDCU UR6, c[0x0][0x390] ;  /* 0x00007200ff0677ac */ /* 0x000e2e0008000800 */
[----:B------:R-:W-:-:S08]  /*0350*/  DMUL R6, R2, R6 ;  /* 0x0000000602067228 */ /* 0x000fd00000000000 */
[----:B------:R-:W-:Y:S02]  /*0360*/  DMUL R10, R6, R8 ;  /* 0x00000008060a7228 */ /* 0x000fe40000000000 */
[----:B------:R-:W-:-:S06]  /*0370*/  FSETP.GEU.AND P1, PT, |R7|, 6.5827683646048100446e-37, PT ;  /* 0x036000000700780b */ /* 0x000fcc0003f2e200 */
[----:B------:R-:W-:-:S08]  /*0380*/  DFMA R4, R10, -R4, R6 ;  /* 0x800000040a04722b */ /* 0x000fd00000000006 */
[----:B------:R-:W-:-:S10]  /*0390*/  DFMA R4, R8, R4, R10 ;  /* 0x000000040804722b */ /* 0x000fd4000000000a */
[----:B------:R-:W-:-:S05]  /*03a0*/  FFMA R8, RZ, UR8, R5 ;  /* 0x00000008ff087c23 */ /* 0x000fca0008000005 */
[----:B------:R-:W-:-:S13]  /*03b0*/  FSETP.GT.AND P0, PT, |R8|, 1.469367938527859385e-39, PT ;  /* 0x001000000800780b */ /* 0x000fda0003f04200 */
[----:B0-2---:R-:W-:Y:S05]  /*03c0*/  @P0 BRA P1, `(.L_x_3) ;  /* 0x0000000000100947 */ /* 0x005fea0000800000 */
[----:B------:R-:W-:-:S07]  /*03d0*/  MOV R4, 0x3f0 ;  /* 0x000003f000047802 */ /* 0x000fce0000000f00 */
[----:B------:R-:W-:Y:S05]  /*03e0*/  CALL.REL.NOINC `($__internal_0_$__cuda_sm20_div_rn_f64_full) ;  /* 0x00000008005c7944 */ /* 0x000fea0003c00000 */
[----:B------:R-:W-:Y:S02]  /*03f0*/  IMAD.MOV.U32 R4, RZ, RZ, R20 ;  /* 0x000000ffff047224 */ /* 0x000fe400078e0014 */
[----:B------:R-:W-:-:S07]  /*0400*/  IMAD.MOV.U32 R5, RZ, RZ, R21 ;  /* 0x000000ffff057224 */ /* 0x000fce00078e0015 */
.L_x_3:
[----:B------:R-:W-:Y:S05]  /*0410*/  BSYNC.RECONVERGENT B0 ;  /* 0x0000000000007941 */ /* 0x000fea0003800200 */
.L_x_2:
[----:B------:R-:W-:Y:S01]  /*0420*/  DSETP.NEU.AND P0, PT, |R4|, +INF , PT ;  /* 0x7ff000000400742a */ /* 0x000fe20003f0d200 */
[----:B------:R-:W0:Y:S01]  /*0430*/  LDCU.64 UR4, c[0x0][0x358] ;  /* 0x00006b00ff0477ac */ /* 0x000e220008000a00 */
[----:B------:R-:W-:-:S12]  /*0440*/  BSSY.RECONVERGENT B0, `(.L_x_4) ;  /* 0x000001a000007945 */ /* 0x000fd80003800200 */
[----:B------:R-:W-:Y:S01]  /*0450*/  @!P0 DMUL R20, RZ, R4 ;  /* 0x00000004ff148228 */ /* 0x000fe20000000000 */
[----:B------:R-:W-:Y:S01]  /*0460*/  @!P0 IMAD.MOV.U32 R16, RZ, RZ, RZ ;  /* 0x000000ffff108224 */ /* 0x000fe200078e00ff */
[----:B------:R-:W-:Y:S09]  /*0470*/  @!P0 BRA `(.L_x_5) ;  /* 0x0000000000588947 */ /* 0x000ff20003800000 */
[----:B------:R-:W-:Y:S01]  /*0480*/  UMOV UR8, 0x6dc9c883 ;  /* 0x6dc9c88300087882 */ /* 0x000fe20000000000 */
[----:B------:R-:W-:Y:S01]  /*0490*/  UMOV UR9, 0x3fe45f30 ;  /* 0x3fe45f3000097882 */ /* 0x000fe20000000000 */
[C---:B------:R-:W-:Y:S02]  /*04a0*/  DSETP.GE.AND P0, PT, |R4|.reuse, 2.14748364800000000000e+09, PT ;  /* 0x41e000000400742a */ /* 0x040fe40003f06200 */
[----:B------:R-:W-:Y:S01]  /*04b0*/  DMUL R6, R4, UR8 ;  /* 0x0000000804067c28 */ /* 0x000fe20008000000 */
[----:B------:R-:W-:Y:S01]  /*04c0*/  UMOV UR8, 0x54442d18 ;  /* 0x54442d1800087882 */ /* 0x000fe20000000000 */
[----:B------:R-:W-:-:S04]  /*04d0*/  UMOV UR9, 0x3ff921fb ;  /* 0x3ff921fb00097882 */ /* 0x000fc80000000000 */
[----:B------:R-:W1:Y:S08]  /*04e0*/  F2I.F64 R16, R6 ;  /* 0x0000000600107311 */ /* 0x000e700000301100 */
[----:B-1----:R-:W1:Y:S02]  /*04f0*/  I2F.F64 R20, R16 ;  /* 0x0000001000147312 */ /* 0x002e640000201c00 */
[----:B-1----:R-:W-:Y:S01]  /*0500*/  DFMA R8, R20, -UR8, R4 ;  /* 0x8000000814087c2b */ /* 0x002fe20008000004 */
[----:B------:R-:W-:Y:S01]  /*0510*/  UMOV UR8, 0x33145c00 ;  /* 0x33145c0000087882 */ /* 0x000fe20000000000 */
[----:B------:R-:W-:-:S06]  /*0520*/  UMOV UR9, 0x3c91a626 ;  /* 0x3c91a62600097882 */ /* 0x000fcc0000000000 */
[----:B------:R-:W-:Y:S01]  /*0530*/  DFMA R8, R20, -UR8, R8 ;  /* 0x8000000814087c2b */ /* 0x000fe20008000008 */
[----:B------:R-:W-:Y:S01]  /*0540*/  UMOV UR8, 0x252049c0 ;  /* 0x252049c000087882 */ /* 0x000fe20000000000 */
[----:B------:R-:W-:-:S06]  /*0550*/  UMOV UR9, 0x397b839a ;  /* 0x397b839a00097882 */ /* 0x000fcc0000000000 */
[----:B------:R-:W-:Y:S01]  /*0560*/  DFMA R20, R20, -UR8, R8 ;  /* 0x8000000814147c2b */ /* 0x000fe20008000008 */
[----:B------:R-:W-:Y:S10]  /*0570*/  @!P0 BRA `(.L_x_5) ;  /* 0x0000000000188947 */ /* 0x000ff40003800000 */
[----:B------:R-:W-:Y:S01]  /*0580*/  IMAD.MOV.U32 R6, RZ, RZ, R4 ;  /* 0x000000ffff067224 */ /* 0x000fe200078e0004 */
[----:B------:R-:W-:Y:S01]  /*0590*/  MOV R14, 0x5c0 ;  /* 0x000005c0000e7802 */ /* 0x000fe20000000f00 */
[----:B------:R-:W-:-:S07]  /*05a0*/  IMAD.MOV.U32 R21, RZ, RZ, R5 ;  /* 0x000000ffff157224 */ /* 0x000fce00078e0005 */
[----:B0-----:R-:W-:Y:S05]  /*05b0*/  CALL.REL.NOINC `($_Z13initial_valuejddPd$__internal_trig_reduction_slowpathd) ;  /* 0x0000000c005c7944 */ /* 0x001fea0003c00000 */
[----:B------:R-:W-:Y:S02]  /*05c0*/  IMAD.MOV.U32 R20, RZ, RZ, R6 ;  /* 0x000000ffff147224 */ /* 0x000fe400078e0006 */
[----:B------:R-:W-:-:S07]  /*05d0*/  IMAD.MOV.U32 R21, RZ, RZ, R7 ;  /* 0x000000ffff157224 */ /* 0x000fce00078e0007 */
.L_x_5:
[----:B0-----:R-:W-:Y:S05]  /*05e0*/  BSYNC.RECONVERGENT B0 ;  /* 0x0000000000007941 */ /* 0x001fea0003800200 */
.L_x_4:
[----:B------:R-:W0:Y:S01]  /*05f0*/  LDCU.64 UR8, c[0x4][0x8] ;  /* 0x01000100ff0877ac */ /* 0x000e220008000a00 */
[C---:B------:R-:W-:Y:S01]  /*0600*/  IMAD.SHL.U32 R4, R16.reuse, 0x40, RZ ;  /* 0x0000004010047824 */ /* 0x040fe200078e00ff */
[----:B------:R-:W-:Y:S01]  /*0610*/  LOP3.LUT R18, R16, 0x1, RZ, 0xc0, !PT ;  /* 0x0000000110127812 */ /* 0x000fe200078ec0ff */
[----:B------:R-:W1:Y:S01]  /*0620*/  LDCU UR7, c[0x0][0x394] ;  /* 0x00007280ff0777ac */ /* 0x000e620008000800 */
[----:B------:R-:W-:Y:S02]  /*0630*/  IMAD.MOV.U32 R24, RZ, RZ, 0x20fd8164 ;  /* 0x20fd8164ff187424 */ /* 0x000fe400078e00ff */
[----:B------:R-:W-:Y:S01]  /*0640*/  LOP3.LUT R4, R4, 0x40, RZ, 0xc0, !PT ;  /* 0x0000004004047812 */ /* 0x000fe200078ec0ff */
[----:B------:R-:W-:Y:S01]  /*0650*/  DMUL R22, R20, R20 ;  /* 0x0000001414167228 */ /* 0x000fe20000000000 */
[----:B------:R-:W2:Y:S02]  /*0660*/  LDC.64 R26, c[0x0][0x390] ;  /* 0x0000e400ff1a7b82 */ /* 0x000ea40000000a00 */
[----:B0-----:R-:W-:-:S05]  /*0670*/  IADD3 R28, P0, PT, R4, UR8, RZ ;  /* 0x00000008041c7c10 */ /* 0x001fca000ff1e0ff */
[----:B------:R-:W-:Y:S01]  /*0680*/  IMAD.X R29, RZ, RZ, UR9, P0 ;  /* 0x00000009ff1d7e24 */ /* 0x000fe200080e06ff */
[----:B------:R-:W0:Y:S04]  /*0690*/  LDCU.64 UR8, c[0x0][0x388] ;  /* 0x00007100ff0877ac */ /* 0x000e280008000a00 */
[----:B------:R-:W3:Y:S04]  /*06a0*/  LDG.E.128.CONSTANT R4, desc[UR4][R28.64] ;  /* 0x000000041c047981 */ /* 0x000ee8000c1e9d00 */
[----:B------:R-:W4:Y:S04]  /*06b0*/  LDG.E.128.CONSTANT R8, desc[UR4][R28.64+0x10] ;  /* 0x000010041c087981 */ /* 0x000f28000c1e9d00 */
[----:B------:R-:W5:Y:S01]  /*06c0*/  LDG.E.128.CONSTANT R12, desc[UR4][R28.64+0x20] ;  /* 0x000020041c0c7981 */ /* 0x000f62000c1e9d00 */
[----:B------:R-:W-:Y:S01]  /*06d0*/  ISETP.NE.U32.AND P0, PT, R18, 0x1, PT ;  /* 0x000000011200780c */ /* 0x000fe20003f05070 */
[----:B------:R-:W-:Y:S01]  /*06e0*/  IMAD.MOV.U32 R18, RZ, RZ, 0x3da8ff83 ;  /* 0x3da8ff83ff127424 */ /* 0x000fe200078e00ff */
[----:B------:R-:W-:Y:S02]  /*06f0*/  BSSY.RECONVERGENT B0, `(.L_x_6) ;  /* 0x0000027000007945 */ /* 0x000fe40003800200 */
[----:B------:R-:W-:-:S02]  /*0700*/  FSEL R24, R24, -8.06006814911005101289e+34, !P0 ;  /* 0xf9785eba18187808 */ /* 0x000fc40004000000 */
[----:B------:R-:W-:-:S06]  /*0710*/  FSEL R25, -R18, 0.11223486810922622681, !P0 ;  /* 0x3de5db6512197808 */ /* 0x000fcc0004000100 */
[----:B---3--:R-:W-:Y:S01]  /*0720*/  DFMA R24, R22, R24, R4 ;  /* 0x000000181618722b */ /* 0x008fe20000000004 */
[----:B-1----:R-:W2:Y:S01]  /*0730*/  MUFU.RCP64H R5, UR7 ;  /* 0x0000000700057d08 */ /* 0x002ea20008001800 */
[----:B------:R-:W-:-:S06]  /*0740*/  IMAD.MOV.U32 R4, RZ, RZ, 0x1 ;  /* 0x00000001ff047424 */ /* 0x000fcc00078e00ff */
[----:B------:R-:W-:-:S08]  /*0750*/  DFMA R24, R22, R24, R6 ;  /* 0x000000181618722b */ /* 0x000fd00000000006 */
[----:B----4-:R-:W-:Y:S01]  /*0760*/  DFMA R8, R22, R24, R8 ;  /* 0x000000181608722b */ /* 0x010fe20000000008 */
[----:B------:R-:W-:Y:S01]  /*0770*/  VIADD R24, R0, 0x1 ;  /* 0x0000000100187836 */ /* 0x000fe20000000000 */
[----:B--2---:R-:W-:-:S05]  /*0780*/  DFMA R6, R4, -R26, 1 ;  /* 0x3ff000000406742b */ /* 0x004fca000000081a */
[----:B------:R-:W0:Y:S01]  /*0790*/  I2F.F64 R24, R24 ;  /* 0x0000001800187312 */ /* 0x000e220000201c00 */
[----:B------:R-:W-:Y:S02]  /*07a0*/  DFMA R8, R22, R8, R10 ;  /* 0x000000081608722b */ /* 0x000fe4000000000a */
[----:B------:R-:W-:-:S06]  /*07b0*/  DFMA R6, R6, R6, R6 ;  /* 0x000000060606722b */ /* 0x000fcc0000000006 */
[----:B-----5:R-:W-:Y:S02]  /*07c0*/  DFMA R8, R22, R8, R12 ;  /* 0x000000081608722b */ /* 0x020fe4000000000c */
[----:B------:R-:W-:Y:S02]  /*07d0*/  DFMA R6, R4, R6, R4 ;  /* 0x000000060406722b */ /* 0x000fe40000000004 */
[----:B0-----:R-:W-:-:S04]  /*07e0*/  DMUL R4, R24, UR8 ;  /* 0x0000000818047c28 */ /* 0x001fc80008000000 */
[----:B------:R-:W-:Y:S02]  /*07f0*/  DFMA R8, R22, R8, R14 ;  /* 0x000000081608722b */ /* 0x000fe4000000000e */
[----:B------:R-:W-:Y:S02]  /*0800*/  DFMA R10, R6, -R26, 1 ;  /* 0x3ff00000060a742b */ /* 0x000fe4000000081a */
[----:B------:R-:W-:-:S06]  /*0810*/  DMUL R4, R2, R4 ;  /* 0x0000000402047228 */ /* 0x000fcc0000000000 */
[----:B------:R-:W-:Y:S02]  /*0820*/  DFMA R6, R6, R10, R6 ;  /* 0x0000000a0606722b */ /* 0x000fe40000000006 */
[----:B------:R-:W-:Y:S02]  /*0830*/  DFMA R10, R8, R20, R20 ;  /* 0x00000014080a722b */ /* 0x000fe40000000014 */
[----:B------:R-:W-:Y:S01]  /*0840*/  DFMA R8, R22, R8, 1 ;  /* 0x3ff000001608742b */ /* 0x000fe20000000008 */
[----:B------:R-:W-:-:S03]  /*0850*/  FSETP.GEU.AND P2, PT, |R5|, 6.5827683646048100446e-37, PT ;  /* 0x036000000500780b */ /* 0x000fc60003f4e200 */
[----:B------:R-:W-:-:S08]  /*0860*/  DMUL R2, R6, R4 ;  /* 0x0000000406027228 */ /* 0x000fd00000000000 */
[----:B------:R-:W-:-:S08]  /*0870*/  DFMA R26, R2, -R26, R4 ;  /* 0x8000001a021a722b */ /* 0x000fd00000000004 */
[----:B------:R-:W-:Y:S01]  /*0880*/  DFMA R20, R6, R26, R2 ;  /* 0x0000001a0614722b */ /* 0x000fe20000000002 */
[----:B------:R-:W-:Y:S02]  /*0890*/  FSEL R6, R8, R10, !P0 ;  /* 0x0000000a08067208 */ /* 0x000fe40004000000 */
[----:B------:R-:W-:Y:S02]  /*08a0*/  FSEL R7, R9, R11, !P0 ;  /* 0x0000000b09077208 */ /* 0x000fe40004000000 */
[----:B------:R-:W-:-:S05]  /*08b0*/  LOP3.LUT P0, RZ, R16, 0x2, RZ, 0xc0, !PT ;  /* 0x0000000210ff7812 */ /* 0x000fca000780c0ff */
[----:B------:R-:W-:Y:S01]  /*08c0*/  FFMA R8, RZ, UR7, R21 ;  /* 0x00000007ff087c23 */ /* 0x000fe20008000015 */
[----:B------:R-:W-:-:S04]  /*08d0*/  DADD R2, RZ, -R6 ;  /* 0x00000000ff027229 */ /* 0x000fc80000000806 */
[----:B------:R-:W-:-:S06]  /*08e0*/  FSETP.GT.AND P1, PT, |R8|, 1.469367938527859385e-39, PT ;  /* 0x001000000800780b */ /* 0x000fcc0003f24200 */
[----:B------:R-:W-:Y:S02]  /*08f0*/  FSEL R2, R6, R2, !P0 ;  /* 0x0000000206027208 */ /* 0x000fe40004000000 */
[----:B------:R-:W-:-:S05]  /*0900*/  FSEL R3, R7, R3, !P0 ;  /* 0x0000000307037208 */ /* 0x000fca0004000000 */
[----:B------:R-:W-:Y:S05]  /*0910*/  @P1 BRA P2, `(.L_x_7) ;  /* 0x0000000000101947 */ /* 0x000fea0001000000 */
[----:B------:R-:W-:Y:S01]  /*0920*/  IMAD.MOV.U32 R6, RZ, RZ, R4 ;  /* 0x000000ffff067224 */ /* 0x000fe200078e0004 */
[----:B------:R-:W-:Y:S01]  /*0930*/  MOV R4, 0x960 ;  /* 0x0000096000047802 */ /* 0x000fe20000000f00 */
[----:B------:R-:W-:-:S07]  /*0940*/  IMAD.MOV.U32 R7, RZ, RZ, R5 ;  /* 0x000000ffff077224 */ /* 0x000fce00078e0005 */
[----:B------:R-:W-:Y:S05]  /*0950*/  CALL.REL.NOINC `($__internal_0_$__cuda_sm20_div_rn_f64_full) ;  /* 0x0000000400007944 */ /* 0x000fea0003c00000 */
.L_x_7:
[----:B------:R-:W-:Y:S05]  /*0960*/  BSYNC.RECONVERGENT B0 ;  /* 0x0000000000007941 */ /* 0x000fea0003800200 */
.L_x_6:
[----:B------:R-:W-:Y:S01]  /*0970*/  DSETP.NEU.AND P0, PT, |R20|, +INF , PT ;  /* 0x7ff000001400742a */ /* 0x000fe20003f0d200 */
[----:B------:R-:W-:-:S13]  /*0980*/  BSSY.RECONVERGENT B0, `(.L_x_8) ;  /* 0x0000019000007945 */ /* 0x000fda0003800200 */
        /* <DEDUP_REMOVED lines=9> */
[----:B------:R-:W0:Y:S08]  /*0a20*/  F2I.F64 R16, R4 ;  /* 0x0000000400107311 */ /* 0x000e300000301100 */
[----:B0-----:R-:W0:Y:S02]  /*0a30*/  I2F.F64 R18, R16 ;  /* 0x0000001000127312 */ /* 0x001e240000201c00 */
[----:B0-----:R-:W-:Y:S01]  /*0a40*/  DFMA R6, R18, -UR6, R20 ;  /* 0x8000000612067c2b */ /* 0x001fe20008000014 */
        /* <DEDUP_REMOVED lines=8> */
[----:B------:R-:W-:-:S07]  /*0ad0*/  MOV R14, 0xaf0 ;  /* 0x00000af0000e7802 */ /* 0x000fce0000000f00 */
[----:B------:R-:W-:Y:S05]  /*0ae0*/  CALL.REL.NOINC `($_Z13initial_valuejddPd$__internal_trig_reduction_slowpathd) ;  /* 0x0000000800107944 */ /* 0x000fea0003c00000 */
[----:B------:R-:W-:Y:S02]  /*0af0*/  IMAD.MOV.U32 R18, RZ, RZ, R6 ;  /* 0x000000ffff127224 */ /* 0x000fe400078e0006 */
[----:B------:R-:W-:-:S07]  /*0b00*/  IMAD.MOV.U32 R19, RZ, RZ, R7 ;  /* 0x000000ffff137224 */ /* 0x000fce00078e0007 */
.L_x_9:
[----:B------:R-:W-:Y:S05]  /*0b10*/  BSYNC.RECONVERGENT B0 ;  /* 0x0000000000007941 */ /* 0x000fea0003800200 */
.L_x_8:
[----:B------:R-:W0:Y:S01]  /*0b20*/  LDCU.64 UR6, c[0x4][0x8] ;  /* 0x01000100ff0677ac */ /* 0x000e220008000a00 */
[----:B------:R-:W-:-:S05]  /*0b30*/  IMAD.SHL.U32 R4, R16, 0x40, RZ ;  /* 0x0000004010047824 */ /* 0x000fca00078e00ff */
[----:B------:R-:W-:-:S04]  /*0b40*/  LOP3.LUT R4, R4, 0x40, RZ, 0xc0, !PT ;  /* 0x0000004004047812 */ /* 0x000fc800078ec0ff */
[----:B0-----:R-:W-:Y:S02]  /*0b50*/  IADD3 R22, P0, PT, R4, UR6, RZ ;  /* 0x0000000604167c10 */ /* 0x001fe4000ff1e0ff */
[----:B------:R-:W-:Y:S01]  /*0b60*/  LOP3.LUT R20, R16, 0x1, RZ, 0xc0, !PT ;  /* 0x0000000110147812 */ /* 0x000fe200078ec0ff */
[----:B------:R-:W-:Y:S01]  /*0b70*/  IMAD.MOV.U32 R24, RZ, RZ, 0x20fd8164 ;  /* 0x20fd8164ff187424 */ /* 0x000fe200078e00ff */
[----:B------:R-:W0:Y:S01]  /*0b80*/  LDCU UR6, c[0x0][0x380] ;  /* 0x00007000ff0677ac */ /* 0x000e220008000800 */
[----:B------:R-:W-:-:S05]  /*0b90*/  IMAD.X R23, RZ, RZ, UR7, P0 ;  /* 0x00000007ff177e24 */ /* 0x000fca00080e06ff */
[----:B------:R-:W2:Y:S04]  /*0ba0*/  LDG.E.128.CONSTANT R4, desc[UR4][R22.64] ;  /* 0x0000000416047981 */ /* 0x000ea8000c1e9d00 */
[----:B------:R-:W3:Y:S04]  /*0bb0*/  LDG.E.128.CONSTANT R8, desc[UR4][R22.64+0x10] ;  /* 0x0000100416087981 */ /* 0x000ee8000c1e9d00 */
[----:B------:R-:W4:Y:S01]  /*0bc0*/  LDG.E.128.CONSTANT R12, desc[UR4][R22.64+0x20] ;  /* 0x00002004160c7981 */ /* 0x000f22000c1e9d00 */
[----:B------:R-:W-:Y:S01]  /*0bd0*/  IMAD.MOV.U32 R25, RZ, RZ, 0x3da8ff83 ;  /* 0x3da8ff83ff197424 */ /* 0x000fe200078e00ff */
[----:B------:R-:W-:Y:S01]  /*0be0*/  ISETP.NE.U32.AND P0, PT, R20, 0x1, PT ;  /* 0x000000011400780c */ /* 0x000fe20003f05070 */
[----:B------:R-:W-:Y:S01]  /*0bf0*/  DMUL R20, R18, R18 ;  /* 0x0000001212147228 */ /* 0x000fe20000000000 */
[----:B0-----:R-:W-:-:S02]  /*0c00*/  IMAD R17, R0, UR6, R17 ;  /* 0x0000000600117c24 */ /* 0x001fc4000f8e0211 */
[----:B------:R-:W-:Y:S02]  /*0c10*/  FSEL R24, R24, -8.06006814911005101289e+34, !P0 ;  /* 0xf9785eba18187808 */ /* 0x000fe40004000000 */
[----:B------:R-:W-:-:S06]  /*0c20*/  FSEL R25, -R25, 0.11223486810922622681, !P0 ;  /* 0x3de5db6519197808 */ /* 0x000fcc0004000100 */
[----:B--2---:R-:W-:-:S08]  /*0c30*/  DFMA R4, R20, R24, R4 ;  /* 0x000000181404722b */ /* 0x004fd00000000004 */
[----:B------:R-:W-:-:S08]  /*0c40*/  DFMA R4, R20, R4, R6 ;  /* 0x000000041404722b */ /* 0x000fd00000000006 */
[C---:B---3--:R-:W-:Y:S01]  /*0c50*/  DFMA R4, R20.reuse, R4, R8 ;  /* 0x000000041404722b */ /* 0x048fe20000000008 */
[----:B------:R-:W0:Y:S07]  /*0c60*/  LDC.64 R8, c[0x0][0x398] ;  /* 0x0000e600ff087b82 */ /* 0x000e2e0000000a00 */
[----:B------:R-:W-:-:S08]  /*0c70*/  DFMA R4, R20, R4, R10 ;  /* 0x000000041404722b */ /* 0x000fd0000000000a */
[----:B----4-:R-:W-:-:S08]  /*0c80*/  DFMA R4, R20, R4, R12 ;  /* 0x000000041404722b */ /* 0x010fd0000000000c */
[----:B------:R-:W-:-:S08]  /*0c90*/  DFMA R4, R20, R4, R14 ;  /* 0x000000041404722b */ /* 0x000fd0000000000e */
[----:B------:R-:W-:Y:S02]  /*0ca0*/  DFMA R18, R4, R18, R18 ;  /* 0x000000120412722b */ /* 0x000fe40000000012 */
[----:B------:R-:W-:-:S10]  /*0cb0*/  DFMA R4, R20, R4, 1 ;  /* 0x3ff000001404742b */ /* 0x000fd40000000004 */
[----:B------:R-:W-:Y:S02]  /*0cc0*/  FSEL R6, R4, R18, !P0 ;  /* 0x0000001204067208 */ /* 0x000fe40004000000 */
[----:B------:R-:W-:Y:S02]  /*0cd0*/  FSEL R7, R5, R19, !P0 ;  /* 0x0000001305077208 */ /* 0x000fe40004000000 */
[----:B------:R-:W-:-:S04]  /*0ce0*/  LOP3.LUT P0, RZ, R16, 0x2, RZ, 0xc0, !PT ;  /* 0x0000000210ff7812 */ /* 0x000fc8000780c0ff */
[----:B------:R-:W-:-:S10]  /*0cf0*/  DADD R4, RZ, -R6 ;  /* 0x00000000ff047229 */ /* 0x000fd40000000806 */
[----:B------:R-:W-:Y:S02]  /*0d00*/  FSEL R4, R6, R4, !P0 ;  /* 0x0000000406047208 */ /* 0x000fe40004000000 */
[----:B------:R-:W-:-:S06]  /*0d10*/  FSEL R5, R7, R5, !P0 ;  /* 0x0000000507057208 */ /* 0x000fcc0004000000 */
[----:B------:R-:W-:Y:S01]  /*0d20*/  DMUL R2, R2, R4 ;  /* 0x0000000402027228 */ /* 0x000fe20000000000 */
[----:B0-----:R-:W-:-:S06]  /*0d30*/  IMAD.WIDE.U32 R4, R17, 0x8, R8 ;  /* 0x0000000811047825 */ /* 0x001fcc00078e0008 */
[----:B------:R-:W-:Y:S01]  /*0d40*/  STG.E.64 desc[UR4][R4.64], R2 ;  /* 0x0000000204007986 */ /* 0x000fe2000c101b04 */
[----:B------:R-:W-:Y:S05]  /*0d50*/  EXIT ;  /* 0x000000000000794d */ /* 0x000fea0003800000 */
        .weak           $__internal_0_$__cuda_sm20_div_rn_f64_full
        .type           $__internal_0_$__cuda_sm20_div_rn_f64_full,@function
        .size           $__internal_0_$__cuda_sm20_div_rn_f64_full,($_Z13initial_valuejddPd$__internal_trig_reduction_slowpathd - $__internal_0_$__cuda_sm20_div_rn_f64_full)
$__internal_0_$__cuda_sm20_div_rn_f64_full:
[C---:B------:R-:W-:Y:S01]  /*0d60*/  FSETP.GEU.AND P0, PT, |R19|.reuse, 1.469367938527859385e-39, PT ;  /* 0x001000001300780b */ /* 0x040fe20003f0e200 */
[----:B------:R-:W-:Y:S01]  /*0d70*/  IMAD.U32 R18, RZ, RZ, UR6 ;  /* 0x00000006ff127e24 */ /* 0x000fe2000f8e00ff */
[----:B------:R-:W-:Y:S01]  /*0d80*/  LOP3.LUT R5, R19, 0x800fffff, RZ, 0xc0, !PT ;  /* 0x800fffff13057812 */ /* 0x000fe200078ec0ff */
[----:B------:R-:W-:Y:S01]  /*0d90*/  IMAD.U32 R8, RZ, RZ, UR6 ;  /* 0x00000006ff087e24 */ /* 0x000fe2000f8e00ff */
[----:B------:R-:W-:Y:S01]  /*0da0*/  FSETP.GEU.AND P2, PT, |R7|, 1.469367938527859385e-39, PT ;  /* 0x001000000700780b */ /* 0x000fe20003f4e200 */
[----:B------:R-:W-:Y:S01]  /*0db0*/  IMAD.MOV.U32 R12, RZ, RZ, 0x1 ;  /* 0x00000001ff0c7424 */ /* 0x000fe200078e00ff */
[----:B------:R-:W-:Y:S01]  /*0dc0*/  LOP3.LUT R9, R5, 0x3ff00000, RZ, 0xfc, !PT ;  /* 0x3ff0000005097812 */ /* 0x000fe200078efcff */
[----:B------:R-:W-:Y:S01]  /*0dd0*/  IMAD.MOV.U32 R16, RZ, RZ, 0x1ca00000 ;  /* 0x1ca00000ff107424 */ /* 0x000fe200078e00ff */
[----:B------:R-:W-:Y:S01]  /*0de0*/  LOP3.LUT R5, R7, 0x7ff00000, RZ, 0xc0, !PT ;  /* 0x7ff0000007057812 */ /* 0x000fe200078ec0ff */
[----:B------:R-:W-:Y:S01]  /*0df0*/  BSSY.RECONVERGENT B1, `(.L_x_10) ;  /* 0x000004f000017945 */ /* 0x000fe20003800200 */
[----:B------:R-:W-:-:S03]  /*0e00*/  LOP3.LUT R22, R19, 0x7ff00000, RZ, 0xc0, !PT ;  /* 0x7ff0000013167812 */ /* 0x000fc600078ec0ff */
[----:B------:R-:W-:Y:S01]  /*0e10*/  @!P0 DMUL R8, R18, 8.98846567431157953865e+307 ;  /* 0x7fe0000012088828 */ /* 0x000fe20000000000 */
[----:B------:R-:W-:Y:S01]  /*0e20*/  ISETP.GE.U32.AND P1, PT, R5, R22, PT ;  /* 0x000000160500720c */ /* 0x000fe20003f26070 */
[----:B------:R-:W-:Y:S02]  /*0e30*/  IMAD.MOV.U32 R23, RZ, RZ, R5 ;  /* 0x000000ffff177224 */ /* 0x000fe400078e0005 */
[----:B------:R-:W-:Y:S02]  /*0e40*/  @!P2 LOP3.LUT R14, R19, 0x7ff00000, RZ, 0xc0, !PT ;  /* 0x7ff00000130ea812 */ /* 0x000fe400078ec0ff */
[----:B------:R-:W0:Y:S02]  /*0e50*/  MUFU.RCP64H R13, R9 ;  /* 0x00000009000d7308 */ /* 0x000e240000001800 */
[----:B------:R-:W-:Y:S02]  /*0e60*/  @!P2 ISETP.GE.U32.AND P3, PT, R5, R14, PT ;  /* 0x0000000e0500a20c */ /* 0x000fe40003f66070 */
[----:B------:R-:W-:-:S02]  /*0e70*/  @!P0 LOP3.LUT R22, R9, 0x7ff00000, RZ, 0xc0, !PT ;  /* 0x7ff0000009168812 */ /* 0x000fc400078ec0ff */
[----:B------:R-:W-:-:S04]  /*0e80*/  @!P2 SEL R15, R16, 0x63400000, !P3 ;  /* 0x63400000100fa807 */ /* 0x000fc80005800000 */
[----:B------:R-:W-:-:S04]  /*0e90*/  @!P2 LOP3.LUT R20, R15, 0x80000000, R7, 0xf8, !PT ;  /* 0x800000000f14a812 */ /* 0x000fc800078ef807 */
[----:B------:R-:W-:Y:S01]  /*0ea0*/  @!P2 LOP3.LUT R21, R20, 0x100000, RZ, 0xfc, !PT ;  /* 0x001000001415a812 */ /* 0x000fe200078efcff */
[----:B------:R-:W-:Y:S01]  /*0eb0*/  @!P2 IMAD.MOV.U32 R20, RZ, RZ, RZ ;  /* 0x000000ffff14a224 */ /* 0x000fe200078e00ff */
[----:B0-----:R-:W-:-:S08]  /*0ec0*/  DFMA R10, R12, -R8, 1 ;  /* 0x3ff000000c0a742b */ /* 0x001fd00000000808 */
[----:B------:R-:W-:-:S08]  /*0ed0*/  DFMA R10, R10, R10, R10 ;  /* 0x0000000a0a0a722b */ /* 0x000fd0000000000a */
[----:B------:R-:W-:Y:S01]  /*0ee0*/  DFMA R12, R12, R10, R12 ;  /* 0x0000000a0c0c722b */ /* 0x000fe2000000000c */
[----:B------:R-:W-:Y:S01]  /*0ef0*/  SEL R11, R16, 0x63400000, !P1 ;  /* 0x63400000100b7807 */ /* 0x000fe20004800000 */
[----:B------:R-:W-:-:S03]  /*0f00*/  IMAD.MOV.U32 R10, RZ, RZ, R6 ;  /* 0x000000ffff0a7224 */ /* 0x000fc600078e0006 */
[----:B------:R-:W-:-:S03]  /*0f10*/  LOP3.LUT R11, R11, 0x800fffff, R7, 0xf8, !PT ;  /* 0x800fffff0b0b7812 */ /* 0x000fc600078ef807 */
[----:B------:R-:W-:-:S03]  /*0f20*/  DFMA R14, R12, -R8, 1 ;  /* 0x3ff000000c0e742b */ /* 0x000fc60000000808 */
[----:B------:R-:W-:-:S05]  /*0f30*/  @!P2 DFMA R10, R10, 2, -R20 ;  /* 0x400000000a0aa82b */ /* 0x000fca0000000814 */
[----:B------:R-:W-:-:S05]  /*0f40*/  DFMA R12, R12, R14, R12 ;  /* 0x0000000e0c0c722b */ /* 0x000fca000000000c */
[----:B------:R-:W-:-:S03]  /*0f50*/  @!P2 LOP3.LUT R23, R11, 0x7ff00000, RZ, 0xc0, !PT ;  /* 0x7ff000000b17a812 */ /* 0x000fc600078ec0ff */
[----:B------:R-:W-:Y:S02]  /*0f60*/  DMUL R14, R12, R10 ;  /* 0x0000000a0c0e7228 */ /* 0x000fe40000000000 */
[----:B------:R-:W-:-:S05]  /*0f70*/  VIADD R24, R23, 0xffffffff ;  /* 0xffffffff17187836 */ /* 0x000fca0000000000 */
[----:B------:R-:W-:Y:S01]  /*0f80*/  ISETP.GT.U32.AND P0, PT, R24, 0x7feffffe, PT ;  /* 0x7feffffe1800780c */ /* 0x000fe20003f04070 */
[----:B------:R-:W-:Y:S01]  /*0f90*/  VIADD R24, R22, 0xffffffff ;  /* 0xffffffff16187836 */ /* 0x000fe20000000000 */
[----:B------:R-:W-:-:S04]  /*0fa0*/  DFMA R20, R14, -R8, R10 ;  /* 0x800000080e14722b */ /* 0x000fc8000000000a */
[----:B------:R-:W-:-:S04]  /*0fb0*/  ISETP.GT.U32.OR P0, PT, R24, 0x7feffffe, P0 ;  /* 0x7feffffe1800780c */ /* 0x000fc80000704470 */
[----:B------:R-:W-:-:S09]  /*0fc0*/  DFMA R20, R12, R20, R14 ;  /* 0x000000140c14722b */ /* 0x000fd2000000000e */
[----:B------:R-:W-:Y:S05]  /*0fd0*/  @P0 BRA `(.L_x_11) ;  /* 0x00000000006c0947 */ /* 0x000fea0003800000 */
[----:B------:R-:W-:-:S04]  /*0fe0*/  LOP3.LUT R12, R19, 0x7ff00000, RZ, 0xc0, !PT ;  /* 0x7ff00000130c7812 */ /* 0x000fc800078ec0ff */
[CC--:B------:R-:W-:Y:S02]  /*0ff0*/  VIADDMNMX R6, R5.reuse, -R12.reuse, 0xb9600000, !PT ;  /* 0xb960000005067446 */ /* 0x0c0fe4000780090c */
[----:B------:R-:W-:Y:S02]  /*1000*/  ISETP.GE.U32.AND P0, PT, R5, R12, PT ;  /* 0x0000000c0500720c */ /* 0x000fe40003f06070 */
[----:B------:R-:W-:Y:S01]  /*1010*/  VIMNMX R5, PT, PT, R6, 0x46a00000, PT ;  /* 0x46a0000006057848 */ /* 0x000fe20003fe0100 */
[----:B------:R-:W-:Y:S01]  /*1020*/  IMAD.MOV.U32 R6, RZ, RZ, RZ ;  /* 0x000000ffff067224 */ /* 0x000fe200078e00ff */
[----:B------:R-:W-:-:S05]  /*1030*/  SEL R16, R16, 0x63400000, !P0 ;  /* 0x6340000010107807 */ /* 0x000fca0004000000 */
[----:B------:R-:W-:-:S04]  /*1040*/  IMAD.IADD R5, R5, 0x1, -R16 ;  /* 0x0000000105057824 */ /* 0x000fc800078e0a10 */
[----:B------:R-:W-:-:S06]  /*1050*/  VIADD R7, R5, 0x7fe00000 ;  /* 0x7fe0000005077836 */ /* 0x000fcc0000000000 */
[----:B------:R-:W-:-:S10]  /*1060*/  DMUL R12, R20, R6 ;  /* 0x00000006140c7228 */ /* 0x000fd40000000000 */
[----:B------:R-:W-:-:S13]  /*1070*/  FSETP.GTU.AND P0, PT, |R13|, 1.469367938527859385e-39, PT ;  /* 0x001000000d00780b */ /* 0x000fda0003f0c200 */
[----:B------:R-:W-:Y:S05]  /*1080*/  @P0 BRA `(.L_x_12) ;  /* 0x0000000000940947 */ /* 0x000fea0003800000 */
[----:B------:R-:W-:Y:S01]  /*1090*/  DFMA R8, R20, -R8, R10 ;  /* 0x800000081408722b */ /* 0x000fe2000000000a */
[----:B------:R-:W-:-:S09]  /*10a0*/  IMAD.MOV.U32 R6, RZ, RZ, RZ ;  /* 0x000000ffff067224 */ /* 0x000fd200078e00ff */
[C---:B------:R-:W-:Y:S02]  /*10b0*/  FSETP.NEU.AND P0, PT, R9.reuse, RZ, PT ;  /* 0x000000ff0900720b */ /* 0x040fe40003f0d000 */
[----:B------:R-:W-:-:S04]  /*10c0*/  LOP3.LUT R11, R9, 0x80000000, R19, 0x48, !PT ;  /* 0x80000000090b7812 */ /* 0x000fc800078e4813 */
[----:B------:R-:W-:-:S07]  /*10d0*/  LOP3.LUT R7, R11, R7, RZ, 0xfc, !PT ;  /* 0x000000070b077212 */ /* 0x000fce00078efcff */
[----:B------:R-:W-:Y:S05]  /*10e0*/  @!P0 BRA `(.L_x_12) ;  /* 0x00000000007c8947 */ /* 0x000fea0003800000 */
[----:B------:R-:W-:Y:S01]  /*10f0*/  IMAD.MOV R9, RZ, RZ, -R5 ;  /* 0x000000ffff097224 */ /* 0x000fe200078e0a05 */
[----:B------:R-:W-:Y:S01]  /*1100*/  DMUL.RP R6, R20, R6 ;  /* 0x0000000614067228 */ /* 0x000fe20000008000 */
[----:B------:R-:W-:Y:S01]  /*1110*/  IMAD.MOV.U32 R8, RZ, RZ, RZ ;  /* 0x000000ffff087224 */ /* 0x000fe200078e00ff */
[----:B------:R-:W-:-:S05]  /*1120*/  IADD3 R5, PT, PT, -R5, -0x43300000, RZ ;  /* 0xbcd0000005057810 */ /* 0x000fca0007ffe1ff */
[----:B------:R-:W-:-:S03]  /*1130*/  DFMA R8, R12, -R8, R20 ;  /* 0x800000080c08722b */ /* 0x000fc60000000014 */
[----:B------:R-:W-:-:S07]  /*1140*/  LOP3.LUT R11, R7, R11, RZ, 0x3c, !PT ;  /* 0x0000000b070b7212 */ /* 0x000fce00078e3cff */
[----:B------:R-:W-:-:S04]  /*1150*/  FSETP.NEU.AND P0, PT, |R9|, R5, PT ;  /* 0x000000050900720b */ /* 0x000fc80003f0d200 */
[----:B------:R-:W-:Y:S02]  /*1160*/  FSEL R12, R6, R12, !P0 ;  /* 0x0000000c060c7208 */ /* 0x000fe40004000000 */
[----:B------:R-:W-:Y:S01]  /*1170*/  FSEL R13, R11, R13, !P0 ;  /* 0x0000000d0b0d7208 */ /* 0x000fe20004000000 */
[----:B------:R-:W-:Y:S06]  /*1180*/  BRA `(.L_x_12) ;  /* 0x0000000000547947 */ /* 0x000fec0003800000 */
.L_x_11:
[----:B------:R-:W-:-:S14]  /*1190*/  DSETP.NAN.AND P0, PT, R6, R6, PT ;  /* 0x000000060600722a */ /* 0x000fdc0003f08000 */
[----:B------:R-:W-:Y:S05]  /*11a0*/  @P0 BRA `(.L_x_13) ;  /* 0x0000000000440947 */ /* 0x000fea0003800000 */
[----:B------:R-:W-:-:S14]  /*11b0*/  DSETP.NAN.AND P0, PT, R18, R18, PT ;  /* 0x000000121200722a */ /* 0x000fdc0003f08000 */
[----:B------:R-:W-:Y:S05]  /*11c0*/  @P0 BRA `(.L_x_14) ;  /* 0x0000000000300947 */ /* 0x000fea0003800000 */
[----:B------:R-:W-:Y:S01]  /*11d0*/  ISETP.NE.AND P0, PT, R23, R22, PT ;  /* 0x000000161700720c */ /* 0x000fe20003f05270 */
[----:B------:R-:W-:Y:S02]  /*11e0*/  IMAD.MOV.U32 R12, RZ, RZ, 0x0 ;  /* 0x00000000ff0c7424 */ /* 0x000fe400078e00ff */
[----:B------:R-:W-:-:S10]  /*11f0*/  IMAD.MOV.U32 R13, RZ, RZ, -0x80000 ;  /* 0xfff80000ff0d7424 */ /* 0x000fd400078e00ff */
[----:B------:R-:W-:Y:S05]  /*1200*/  @!P0 BRA `(.L_x_12) ;  /* 0x0000000000348947 */ /* 0x000fea0003800000 */
[----:B------:R-:W-:Y:S02]  /*1210*/  ISETP.NE.AND P0, PT, R23, 0x7ff00000, PT ;  /* 0x7ff000001700780c */ /* 0x000fe40003f05270 */
[----:B------:R-:W-:Y:S02]  /*1220*/  LOP3.LUT R13, R7, 0x80000000, R19, 0x48, !PT ;  /* 0x80000000070d7812 */ /* 0x000fe400078e4813 */
[----:B------:R-:W-:-:S13]  /*1230*/  ISETP.EQ.OR P0, PT, R22, RZ, !P0 ;  /* 0x000000ff1600720c */ /* 0x000fda0004702670 */
[----:B------:R-:W-:Y:S01]  /*1240*/  @P0 LOP3.LUT R5, R13, 0x7ff00000, RZ, 0xfc, !PT ;  /* 0x7ff000000d050812 */ /* 0x000fe200078efcff */
[----:B------:R-:W-:Y:S02]  /*1250*/  @!P0 IMAD.MOV.U32 R12, RZ, RZ, RZ ;  /* 0x000000ffff0c8224 */ /* 0x000fe400078e00ff */
[----:B------:R-:W-:Y:S02]  /*1260*/  @P0 IMAD.MOV.U32 R12, RZ, RZ, RZ ;  /* 0x000000ffff0c0224 */ /* 0x000fe400078e00ff */
[----:B------:R-:W-:Y:S01]  /*1270*/  @P0 IMAD.MOV.U32 R13, RZ, RZ, R5 ;  /* 0x000000ffff0d0224 */ /* 0x000fe200078e0005 */
[----:B------:R-:W-:Y:S06]  /*1280*/  BRA `(.L_x_12) ;  /* 0x0000000000147947 */ /* 0x000fec0003800000 */
.L_x_14:
[----:B------:R-:W-:Y:S01]  /*1290*/  LOP3.LUT R13, R19, 0x80000, RZ, 0xfc, !PT ;  /* 0x00080000130d7812 */ /* 0x000fe200078efcff */
[----:B------:R-:W-:Y:S01]  /*12a0*/  IMAD.MOV.U32 R12, RZ, RZ, R18 ;  /* 0x000000ffff0c7224 */ /* 0x000fe200078e0012 */
[----:B------:R-:W-:Y:S06]  /*12b0*/  BRA `(.L_x_12) ;  /* 0x0000000000087947 */ /* 0x000fec0003800000 */
.L_x_13:
[----:B------:R-:W-:Y:S01]  /*12c0*/  LOP3.LUT R13, R7, 0x80000, RZ, 0xfc, !PT ;  /* 0x00080000070d7812 */ /* 0x000fe200078efcff */
[----:B------:R-:W-:-:S07]  /*12d0*/  IMAD.MOV.U32 R12, RZ, RZ, R6 ;  /* 0x000000ffff0c7224 */ /* 0x000fce00078e0006 */
.L_x_12:
[----:B------:R-:W-:Y:S05]  /*12e0*/  BSYNC.RECONVERGENT B1 ;  /* 0x0000000000017941 */ /* 0x000fea0003800200 */
.L_x_10:
[----:B------:R-:W-:Y:S02]  /*12f0*/  IMAD.MOV.U32 R5, RZ, RZ, 0x0 ;  /* 0x00000000ff057424 */ /* 0x000fe400078e00ff */
[----:B------:R-:W-:Y:S02]  /*1300*/  IMAD.MOV.U32 R20, RZ, RZ, R12 ;  /* 0x000000ffff147224 */ /* 0x000fe400078e000c */
[----:B------:R-:W-:Y:S01]  /*1310*/  IMAD.MOV.U32 R21, RZ, RZ, R13 ;  /* 0x000000ffff157224 */ /* 0x000fe200078e000d */
[----:B------:R-:W-:Y:S06]  /*1320*/  RET.REL.NODEC R4 `(_Z13initial_valuejddPd) ;  /* 0xffffffec04347950 */ /* 0x000fec0003c3ffff */
        .type           $_Z13initial_valuejddPd$__internal_trig_reduction_slowpathd,@function
        .size           $_Z13initial_valuejddPd$__internal_trig_reduction_slowpathd,(.L_x_24 - $_Z13initial_valuejddPd$__internal_trig_reduction_slowpathd)
$_Z13initial_valuejddPd$__internal_trig_reduction_slowpathd:
[--C-:B------:R-:W-:Y:S01]  /*1330*/  SHF.R.U32.HI R12, RZ, 0x14, R21.reuse ;  /* 0x00000014ff0c7819 */ /* 0x100fe20000011615 */
[----:B------:R-:W-:Y:S02]  /*1340*/  IMAD.MOV.U32 R7, RZ, RZ, R21 ;  /* 0x000000ffff077224 */ /* 0x000fe400078e0015 */
[----:B------:R-:W-:Y:S01]  /*1350*/  IMAD.MOV.U32 R4, RZ, RZ, RZ ;  /* 0x000000ffff047224 */ /* 0x000fe200078e00ff */
[----:B------:R-:W-:-:S04]  /*1360*/  LOP3.LUT R5, R12, 0x7ff, RZ, 0xc0, !PT ;  /* 0x000007ff0c057812 */ /* 0x000fc800078ec0ff */
[----:B------:R-:W-:-:S13]  /*1370*/  ISETP.NE.AND P0, PT, R5, 0x7ff, PT ;  /* 0x000007ff0500780c */ /* 0x000fda0003f05270 */
[----:B------:R-:W-:Y:S05]  /*1380*/  @!P0 BRA `(.L_x_15) ;  /* 0x0000000800488947 */ /* 0x000fea0003800000 */
[----:B------:R-:W-:Y:S01]  /*1390*/  VIADD R4, R5, 0xfffffc00 ;  /* 0xfffffc0005047836 */ /* 0x000fe20000000000 */
[----:B------:R-:W-:Y:S01]  /*13a0*/  BSSY.RECONVERGENT B1, `(.L_x_16) ;  /* 0x000002f000017945 */ /* 0x000fe20003800200 */
[----:B------:R-:W-:-:S03]  /*13b0*/  CS2R R8, SRZ ;  /* 0x0000000000087805 */ /* 0x000fc6000001ff00 */
[----:B------:R-:W-:Y:S02]  /*13c0*/  SHF.R.U32.HI R15, RZ, 0x6, R4 ;  /* 0x00000006ff0f7819 */ /* 0x000fe40000011604 */
[----:B------:R-:W-:Y:S02]  /*13d0*/  ISETP.GE.U32.AND P0, PT, R4, 0x80, PT ;  /* 0x000000800400780c */ /* 0x000fe40003f06070 */
[C---:B------:R-:W-:Y:S02]  /*13e0*/  IADD3 R10, PT, PT, -R15.reuse, 0x13, RZ ;  /* 0x000000130f0a7810 */ /* 0x040fe40007ffe1ff */
[----:B------:R-:W-:Y:S02]  /*13f0*/  IADD3 R11, PT, PT, -R15, 0xf, RZ ;  /* 0x0000000f0f0b7810 */ /* 0x000fe40007ffe1ff */
[----:B------:R-:W-:-:S04]  /*1400*/  SEL R10, R10, 0x12, P0 ;  /* 0x000000120a0a7807 */ /* 0x000fc80000000000 */
[----:B------:R-:W-:-:S13]  /*1410*/  ISETP.GE.AND P0, PT, R11, R10, PT ;  /* 0x0000000a0b00720c */ /* 0x000fda0003f06270 */
[----:B------:R-:W-:Y:S05]  /*1420*/  @P0 BRA `(.L_x_17) ;  /* 0x0000000000980947 */ /* 0x000fea0003800000 */
[----:B------:R-:W0:Y:S01]  /*1430*/  LDC.64 R4, c[0x0][0x358] ;  /* 0x0000d600ff047b82 */ /* 0x000e220000000a00 */
[C---:B------:R-:W-:Y:S01]  /*1440*/  SHF.L.U64.HI R23, R6.reuse, 0xb, R7 ;  /* 0x0000000b06177819 */ /* 0x040fe20000010207 */
[----:B------:R-:W-:Y:S01]  /*1450*/  BSSY.RECONVERGENT B2, `(.L_x_18) ;  /* 0x0000022000027945 */ /* 0x000fe20003800200 */
[----:B------:R-:W-:Y:S01]  /*1460*/  IMAD.SHL.U32 R13, R6, 0x800, RZ ;  /* 0x00000800060d7824 */ /* 0x000fe200078e00ff */
[----:B------:R-:W-:Y:S01]  /*1470*/  IADD3 R16, PT, PT, RZ, -R15, -R10 ;  /* 0x8000000fff107210 */ /* 0x000fe20007ffe80a */
[----:B------:R-:W-:Y:S01]  /*1480*/  IMAD.MOV.U32 R18, RZ, RZ, RZ ;  /* 0x000000ffff127224 */ /* 0x000fe200078e00ff */
[----:B------:R-:W-:Y:S02]  /*1490*/  CS2R R8, SRZ ;  /* 0x0000000000087805 */ /* 0x000fe4000001ff00 */
[----:B------:R-:W-:-:S07]  /*14a0*/  LOP3.LUT R23, R23, 0x80000000, RZ, 0xfc, !PT ;  /* 0x8000000017177812 */ /* 0x000fce00078efcff */
.L_x_19:
[----:B------:R-:W1:Y:S01]  /*14b0*/  LDC.64 R6, c[0x4][RZ] ;  /* 0x01000000ff067b82 */ /* 0x000e620000000a00 */
[----:B0-----:R-:W-:Y:S02]  /*14c0*/  R2UR UR8, R4 ;  /* 0x00000000040872ca */ /* 0x001fe400000e0000 */
[----:B------:R-:W-:Y:S01]  /*14d0*/  R2UR UR9, R5 ;  /* 0x00000000050972ca */ /* 0x000fe200000e0000 */
[----:B-1----:R-:W-:-:S12]  /*14e0*/  IMAD.WIDE R6, R11, 0x8, R6 ;  /* 0x000000080b067825 */ /* 0x002fd800078e0206 */
[----:B------:R-:W2:Y:S01]  /*14f0*/  LDG.E.64.CONSTANT R6, desc[UR8][R6.64] ;  /* 0x0000000806067981 */ /* 0x000ea2000c1e9b00 */
[----:B------:R-:W-:Y:S02]  /*1500*/  VIADD R16, R16, 0x1 ;  /* 0x0000000110107836 */ /* 0x000fe40000000000 */
[----:B------:R-:W-:Y:S02]  /*1510*/  VIADD R11, R11, 0x1 ;  /* 0x000000010b0b7836 */ /* 0x000fe40000000000 */
[----:B--2---:R-:W-:-:S04]  /*1520*/  IMAD.WIDE.U32 R8, P2, R6, R13, R8 ;  /* 0x0000000d06087225 */ /* 0x004fc80007840008 */
[C---:B------:R-:W-:Y:S02]  /*1530*/  IMAD R25, R6.reuse, R23, RZ ;  /* 0x0000001706197224 */ /* 0x040fe400078e02ff */
[----:B------:R-:W-:Y:S02]  /*1540*/  IMAD R20, R7, R13, RZ ;  /* 0x0000000d07147224 */ /* 0x000fe400078e02ff */
[----:B------:R-:W-:Y:S01]  /*1550*/  IMAD.HI.U32 R27, R6, R23, RZ ;  /* 0x00000017061b7227 */ /* 0x000fe200078e00ff */
[----:B------:R-:W-:-:S03]  /*1560*/  IADD3 R9, P0, PT, R25, R9, RZ ;  /* 0x0000000919097210 */ /* 0x000fc60007f1e0ff */
[----:B------:R-:W-:Y:S01]  /*1570*/  IMAD.X R27, RZ, RZ, R27, P2 ;  /* 0x000000ffff1b7224 */ /* 0x000fe200010e061b */
[----:B------:R-:W-:Y:S01]  /*1580*/  IADD3 R9, P1, PT, R20, R9, RZ ;  /* 0x0000000914097210 */ /* 0x000fe20007f3e0ff */
[----:B------:R-:W-:-:S04]  /*1590*/  IMAD.HI.U32 R20, R7, R13, RZ ;  /* 0x0000000d07147227 */ /* 0x000fc800078e00ff */
[----:B------:R-:W-:Y:S01]  /*15a0*/  IMAD.HI.U32 R6, R7, R23, RZ ;  /* 0x0000001707067227 */ /* 0x000fe200078e00ff */
[----:B------:R-:W-:-:S03]  /*15b0*/  IADD3.X R20, P0, PT, R20, R27, RZ, P0, !PT ;  /* 0x0000001b14147210 */ /* 0x000fc6000071e4ff */
[----:B------:R-:W-:Y:S02]  /*15c0*/  IMAD R7, R7, R23, RZ ;  /* 0x0000001707077224 */ /* 0x000fe400078e02ff */
[----:B------:R-:W-:Y:S01]  /*15d0*/  IMAD.X R6, RZ, RZ, R6, P0 ;  /* 0x000000ffff067224 */ /* 0x000fe200000e0606 */
[----:B------:R-:W-:Y:S01]  /*15e0*/  ISETP.NE.AND P0, PT, R16, -0xf, PT ;  /* 0xfffffff11000780c */ /* 0x000fe20003f05270 */
[C---:B------:R-:W-:Y:S01]  /*15f0*/  IMAD R25, R18.reuse, 0x8, R1 ;  /* 0x0000000812197824 */ /* 0x040fe200078e0201 */
[----:B------:R-:W-:Y:S01]  /*1600*/  IADD3.X R20, P1, PT, R7, R20, RZ, P1, !PT ;  /* 0x0000001407147210 */ /* 0x000fe20000f3e4ff */
[----:B------:R-:W-:-:S03]  /*1610*/  VIADD R18, R18, 0x1 ;  /* 0x0000000112127836 */ /* 0x000fc60000000000 */
[----:B------:R0:W-:Y:S01]  /*1620*/  STL.64 [R25], R8 ;  /* 0x0000000819007387 */ /* 0x0001e20000100a00 */
[----:B------:R-:W-:Y:S02]  /*1630*/  IMAD.X R7, RZ, RZ, R6, P1 ;  /* 0x000000ffff077224 */ /* 0x000fe400008e0606 */
[----:B0-----:R-:W-:Y:S02]  /*1640*/  IMAD.MOV.U32 R8, RZ, RZ, R20 ;  /* 0x000000ffff087224 */ /* 0x001fe400078e0014 */
[----:B------:R-:W-:Y:S02]  /*1650*/  IMAD.MOV.U32 R9, RZ, RZ, R7 ;  /* 0x000000ffff097224 */ /* 0x000fe400078e0007 */
[----:B------:R-:W-:Y:S05]  /*1660*/  @P0 BRA `(.L_x_19) ;  /* 0xfffffffc00900947 */ /* 0x000fea000383ffff */
[----:B------:R-:W-:Y:S05]  /*1670*/  BSYNC.RECONVERGENT B2 ;  /* 0x0000000000027941 */ /* 0x000fea0003800200 */
.L_x_18:
[----:B------:R-:W-:-:S07]  /*1680*/  IMAD.MOV.U32 R11, RZ, RZ, R10 ;  /* 0x000000ffff0b7224 */ /* 0x000fce00078e000a */
.L_x_17:
[----:B------:R-:W-:Y:S05]  /*1690*/  BSYNC.RECONVERGENT B1 ;  /* 0x0000000000017941 */ /* 0x000fea0003800200 */
.L_x_16:
[----:B------:R-:W-:Y:S01]  /*16a0*/  LOP3.LUT P0, R27, R12, 0x3f, RZ, 0xc0, !PT ;  /* 0x0000003f0c1b7812 */ /* 0x000fe2000780c0ff */
[----:B------:R-:W-:-:S04]  /*16b0*/  IMAD.IADD R4, R15, 0x1, R11 ;  /* 0x000000010f047824 */ /* 0x000fc800078e020b */
[----:B------:R-:W-:-:S05]  /*16c0*/  IMAD.U32 R29, R4, 0x8, R1 ;  /* 0x00000008041d7824 */ /* 0x000fca00078e0001 */
[----:B------:R0:W-:Y:S04]  /*16d0*/  STL.64 [R29+-0x78], R8 ;  /* 0xffff88081d007387 */ /* 0x0001e80000100a00 */
[----:B------:R-:W2:Y:S04]  /*16e0*/  @P0 LDL.64 R12, [R1+0x8] ;  /* 0x00000800010c0983 */ /* 0x000ea80000100a00 */
[----:B------:R-:W3:Y:S04]  /*16f0*/  LDL.64 R6, [R1+0x10] ;  /* 0x0000100001067983 */ /* 0x000ee80000100a00 */
[----:B------:R-:W4:Y:S01]  /*1700*/  LDL.64 R4, [R1+0x18] ;  /* 0x0000180001047983 */ /* 0x000f220000100a00 */
[----:B------:R-:W-:Y:S01]  /*1710*/  @P0 LOP3.LUT R10, R27, 0x3f, RZ, 0x3c, !PT ;  /* 0x0000003f1b0a0812 */ /* 0x000fe200078e3cff */
[----:B------:R-:W-:Y:S01]  /*1720*/  BSSY.RECONVERGENT B1, `(.L_x_20) ;  /* 0x0000034000017945 */ /* 0x000fe20003800200 */
[----:B--2---:R-:W-:-:S02]  /*1730*/  @P0 SHF.R.U64 R11, R12, 0x1, R13 ;  /* 0x000000010c0b0819 */ /* 0x004fc4000000120d */
[----:B------:R-:W-:Y:S02]  /*1740*/  @P0 SHF.R.U32.HI R13, RZ, 0x1, R13 ;  /* 0x00000001ff0d0819 */ /* 0x000fe4000001160d */
[CC--:B---3--:R-:W-:Y:S02]  /*1750*/  @P0 SHF.L.U32 R15, R6.reuse, R27.reuse, RZ ;  /* 0x0000001b060f0219 */ /* 0x0c8fe400000006ff */
[----:B0-----:R-:W-:Y:S02]  /*1760*/  @P0 SHF.R.U64 R8, R11, R10, R13 ;  /* 0x0000000a0b080219 */ /* 0x001fe4000000120d */
[--C-:B------:R-:W-:Y:S02]  /*1770*/  @P0 SHF.R.U32.HI R25, RZ, 0x1, R7.reuse ;  /* 0x00000001ff190819 */ /* 0x100fe40000011607 */
[C-C-:B------:R-:W-:Y:S02]  /*1780*/  @P0 SHF.R.U64 R23, R6.reuse, 0x1, R7.reuse ;  /* 0x0000000106170819 */ /* 0x140fe40000001207 */
[----:B------:R-:W-:-:S02]  /*1790*/  @P0 SHF.L.U64.HI R12, R6, R27, R7 ;  /* 0x0000001b060c0219 */ /* 0x000fc40000010207 */
[----:B------:R-:W-:Y:S02]  /*17a0*/  @P0 SHF.R.U32.HI R9, RZ, R10, R13 ;  /* 0x0000000aff090219 */ /* 0x000fe4000001160d */
[----:B------:R-:W-:Y:S02]  /*17b0*/  @P0 LOP3.LUT R6, R15, R8, RZ, 0xfc, !PT ;  /* 0x000000080f060212 */ /* 0x000fe400078efcff */
[----:B----4-:R-:W-:Y:S02]  /*17c0*/  @P0 SHF.L.U32 R11, R4, R27, RZ ;  /* 0x0000001b040b0219 */ /* 0x010fe400000006ff */
[----:B------:R-:W-:Y:S01]  /*17d0*/  @P0 SHF.R.U64 R16, R23, R10, R25 ;  /* 0x0000000a17100219 */ /* 0x000fe20000001219 */
[----:B------:R-:W-:Y:S01]  /*17e0*/  IMAD.SHL.U32 R8, R6, 0x4, RZ ;  /* 0x0000000406087824 */ /* 0x000fe200078e00ff */
[----:B------:R-:W-:Y:S02]  /*17f0*/  @P0 LOP3.LUT R7, R12, R9, RZ, 0xfc, !PT ;  /* 0x000000090c070212 */ /* 0x000fe400078efcff */
[----:B------:R-:W-:-:S02]  /*1800*/  @P0 SHF.L.U64.HI R12, R4, R27, R5 ;  /* 0x0000001b040c0219 */ /* 0x000fc40000010205 */
[----:B------:R-:W-:Y:S02]  /*1810*/  @P0 SHF.R.U32.HI R25, RZ, R10, R25 ;  /* 0x0000000aff190219 */ /* 0x000fe40000011619 */
[----:B------:R-:W-:Y:S02]  /*1820*/  @P0 LOP3.LUT R4, R11, R16, RZ, 0xfc, !PT ;  /* 0x000000100b040212 */ /* 0x000fe400078efcff */
[----:B------:R-:W-:Y:S02]  /*1830*/  SHF.L.U64.HI R10, R6, 0x2, R7 ;  /* 0x00000002060a7819 */ /* 0x000fe40000010207 */
[----:B------:R-:W-:Y:S02]  /*1840*/  @P0 LOP3.LUT R5, R12, R25, RZ, 0xfc, !PT ;  /* 0x000000190c050212 */ /* 0x000fe400078efcff */
[----:B------:R-:W-:Y:S02]  /*1850*/  SHF.L.W.U32.HI R7, R7, 0x2, R4 ;  /* 0x0000000207077819 */ /* 0x000fe40000010e04 */
[----:B------:R-:W-:-:S02]  /*1860*/  IADD3 RZ, P0, PT, RZ, -R8, RZ ;  /* 0x80000008ffff7210 */ /* 0x000fc40007f1e0ff */
[----:B------:R-:W-:Y:S02]  /*1870*/  LOP3.LUT R6, RZ, R10, RZ, 0x33, !PT ;  /* 0x0000000aff067212 */ /* 0x000fe400078e33ff */
[----:B------:R-:W-:Y:S02]  /*1880*/  SHF.L.W.U32.HI R4, R4, 0x2, R5 ;  /* 0x0000000204047819 */ /* 0x000fe40000010e05 */
[----:B------:R-:W-:Y:S02]  /*1890*/  LOP3.LUT R9, RZ, R7, RZ, 0x33, !PT ;  /* 0x00000007ff097212 */ /* 0x000fe400078e33ff */
[----:B------:R-:W-:Y:S02]  /*18a0*/  IADD3.X R11, P0, PT, RZ, R6, RZ, P0, !PT ;  /* 0x00000006ff0b7210 */ /* 0x000fe4000071e4ff */
[----:B------:R-:W-:Y:S02]  /*18b0*/  LOP3.LUT R6, RZ, R4, RZ, 0x33, !PT ;  /* 0x00000004ff067212 */ /* 0x000fe400078e33ff */
[----:B------:R-:W-:-:S02]  /*18c0*/  IADD3.X R12, P1, PT, RZ, R9, RZ, P0, !PT ;  /* 0x00000009ff0c7210 */ /* 0x000fc4000073e4ff */
[----:B------:R-:W-:-:S03]  /*18d0*/  ISETP.GT.U32.AND P2, PT, R7, -0x1, PT ;  /* 0xffffffff0700780c */ /* 0x000fc60003f44070 */
[----:B------:R-:W-:Y:S01]  /*18e0*/  IMAD.X R9, RZ, RZ, R6, P1 ;  /* 0x000000ffff097224 */ /* 0x000fe200008e0606 */
[----:B------:R-:W-:-:S04]  /*18f0*/  ISETP.GT.AND.EX P0, PT, R4, -0x1, PT, P2 ;  /* 0xffffffff0400780c */ /* 0x000fc80003f04320 */
[----:B------:R-:W-:Y:S02]  /*1900*/  SEL R6, R4, R9, P0 ;  /* 0x0000000904067207 */ /* 0x000fe40000000000 */
[----:B------:R-:W-:Y:S02]  /*1910*/  SEL R9, R7, R12, P0 ;  /* 0x0000000c07097207 */ /* 0x000fe40000000000 */
[----:B------:R-:W-:-:S04]  /*1920*/  ISETP.NE.U32.AND P1, PT, R6, RZ, PT ;  /* 0x000000ff0600720c */ /* 0x000fc80003f25070 */
[----:B------:R-:W-:Y:S01]  /*1930*/  SEL R12, R9, R6, !P1 ;  /* 0x00000006090c7207 */ /* 0x000fe20004800000 */
[----:B------:R-:W-:-:S05]  /*1940*/  @!P0 IMAD.MOV R8, RZ, RZ, -R8 ;  /* 0x000000ffff088224 */ /* 0x000fca00078e0a08 */
[----:B------:R-:W0:Y:S02]  /*1950*/  FLO.U32 R12, R12 ;  /* 0x0000000c000c7300 */ /* 0x000e2400000e0000 */
[C---:B0-----:R-:W-:Y:S02]  /*1960*/  IADD3 R13, PT, PT, -R12.reuse, 0x1f, RZ ;  /* 0x0000001f0c0d7810 */ /* 0x041fe40007ffe1ff */
[----:B------:R-:W-:-:S03]  /*1970*/  IADD3 R7, PT, PT, -R12, 0x3f, RZ ;  /* 0x0000003f0c077810 */ /* 0x000fc60007ffe1ff */
[----:B------:R-:W-:Y:S01]  /*1980*/  @P1 IMAD.MOV R7, RZ, RZ, R13 ;  /* 0x000000ffff071224 */ /* 0x000fe200078e020d */
[----:B------:R-:W-:-:S04]  /*1990*/  SEL R13, R10, R11, P0 ;  /* 0x0000000b0a0d7207 */ /* 0x000fc80000000000 */
[----:B------:R-:W-:-:S13]  /*19a0*/  ISETP.NE.AND P1, PT, R7, RZ, PT ;  /* 0x000000ff0700720c */ /* 0x000fda0003f25270 */
[----:B------:R-:W-:Y:S05]  /*19b0*/  @!P1 BRA `(.L_x_21) ;  /* 0x0000000000289947 */ /* 0x000fea0003800000 */
[--C-:B------:R-:W-:Y:S02]  /*19c0*/  SHF.R.U64 R11, R8, 0x1, R13.reuse ;  /* 0x00000001080b7819 */ /* 0x100fe4000000120d */
[C---:B------:R-:W-:Y:S02]  /*19d0*/  LOP3.LUT R8, R7.reuse, 0x3f, RZ, 0xc0, !PT ;  /* 0x0000003f07087812 */ /* 0x040fe400078ec0ff */
[----:B------:R-:W-:Y:S02]  /*19e0*/  SHF.R.U32.HI R13, RZ, 0x1, R13 ;  /* 0x00000001ff0d7819 */ /* 0x000fe4000001160d */
[----:B------:R-:W-:Y:S02]  /*19f0*/  LOP3.LUT R10, R7, 0x3f, RZ, 0xc, !PT ;  /* 0x0000003f070a7812 */ /* 0x000fe400078e0cff */
[CC--:B------:R-:W-:Y:S02]  /*1a00*/  SHF.L.U64.HI R15, R9.reuse, R8.reuse, R6 ;  /* 0x00000008090f7219 */ /* 0x0c0fe40000010206 */
[----:B------:R-:W-:-:S02]  /*1a10*/  SHF.L.U32 R8, R9, R8, RZ ;  /* 0x0000000809087219 */ /* 0x000fc400000006ff */
[-CC-:B------:R-:W-:Y:S02]  /*1a20*/  SHF.R.U64 R9, R11, R10.reuse, R13.reuse ;  /* 0x0000000a0b097219 */ /* 0x180fe4000000120d */
[----:B------:R-:W-:Y:S02]  /*1a30*/  SHF.R.U32.HI R6, RZ, R10, R13 ;  /* 0x0000000aff067219 */ /* 0x000fe4000001160d */
[----:B------:R-:W-:Y:S02]  /*1a40*/  LOP3.LUT R9, R8, R9, RZ, 0xfc, !PT ;  /* 0x0000000908097212 */ /* 0x000fe400078efcff */
[----:B------:R-:W-:-:S07]  /*1a50*/  LOP3.LUT R6, R15, R6, RZ, 0xfc, !PT ;  /* 0x000000060f067212 */ /* 0x000fce00078efcff */
.L_x_21:
[----:B------:R-:W-:Y:S05]  /*1a60*/  BSYNC.RECONVERGENT B1 ;  /* 0x0000000000017941 */ /* 0x000fea0003800200 */
.L_x_20:
[----:B------:R-:W-:-:S04]  /*1a70*/  IMAD.WIDE.U32 R10, R9, 0x2168c235, RZ ;  /* 0x2168c235090a7825 */ /* 0x000fc800078e00ff */
[----:B------:R-:W-:Y:S01]  /*1a80*/  IMAD.MOV.U32 R12, RZ, RZ, R11 ;  /* 0x000000ffff0c7224 */ /* 0x000fe200078e000b */
[----:B------:R-:W-:Y:S01]  /*1a90*/  IADD3 RZ, P1, PT, R10, R10, RZ ;  /* 0x0000000a0aff7210 */ /* 0x000fe20007f3e0ff */
[----:B------:R-:W-:Y:S02]  /*1aa0*/  IMAD.MOV.U32 R13, RZ, RZ, RZ ;  /* 0x000000ffff0d7224 */ /* 0x000fe400078e00ff */
[----:B------:R-:W-:-:S04]  /*1ab0*/  IMAD.HI.U32 R11, R6, -0x36f0255e, RZ ;  /* 0xc90fdaa2060b7827 */ /* 0x000fc800078e00ff */
[----:B------:R-:W-:-:S04]  /*1ac0*/  IMAD.WIDE.U32 R8, R9, -0x36f0255e, R12 ;  /* 0xc90fdaa209087825 */ /* 0x000fc800078e000c */
[C---:B------:R-:W-:Y:S02]  /*1ad0*/  IMAD R13, R6.reuse, -0x36f0255e, RZ ;  /* 0xc90fdaa2060d7824 */ /* 0x040fe400078e02ff */
[----:B------:R-:W-:-:S04]  /*1ae0*/  IMAD.WIDE.U32 R8, P2, R6, 0x2168c235, R8 ;  /* 0x2168c23506087825 */ /* 0x000fc80007840008 */
[----:B------:R-:W-:Y:S01]  /*1af0*/  IMAD.X R6, RZ, RZ, R11, P2 ;  /* 0x000000ffff067224 */ /* 0x000fe200010e060b */
[----:B------:R-:W-:Y:S02]  /*1b00*/  IADD3 R9, P2, PT, R13, R9, RZ ;  /* 0x000000090d097210 */ /* 0x000fe40007f5e0ff */
[----:B------:R-:W-:Y:S02]  /*1b10*/  IADD3.X RZ, P1, PT, R8, R8, RZ, P1, !PT ;  /* 0x0000000808ff7210 */ /* 0x000fe40000f3e4ff */
[C---:B------:R-:W-:Y:S01]  /*1b20*/  ISETP.GT.U32.AND P3, PT, R9.reuse, RZ, PT ;  /* 0x000000ff0900720c */ /* 0x040fe20003f64070 */
[----:B------:R-:W-:Y:S01]  /*1b30*/  IMAD.X R6, RZ, RZ, R6, P2 ;  /* 0x000000ffff067224 */ /* 0x000fe200010e0606 */
[----:B------:R-:W-:-:S04]  /*1b40*/  IADD3.X R8, P2, PT, R9, R9, RZ, P1, !PT ;  /* 0x0000000909087210 */ /* 0x000fc80000f5e4ff */
[C---:B------:R-:W-:Y:S01]  /*1b50*/  ISETP.GT.AND.EX P1, PT, R6.reuse, RZ, PT, P3 ;  /* 0x000000ff0600720c */ /* 0x040fe20003f24330 */
[----:B------:R-:W-:-:S03]  /*1b60*/  IMAD.X R11, R6, 0x1, R6, P2 ;  /* 0x00000001060b7824 */ /* 0x000fc600010e0606 */
[----:B------:R-:W-:Y:S02]  /*1b70*/  SEL R8, R8, R9, P1 ;  /* 0x0000000908087207 */ /* 0x000fe40000800000 */
[----:B------:R-:W-:Y:S02]  /*1b80*/  SEL R9, R11, R6, P1 ;  /* 0x000000060b097207 */ /* 0x000fe40000800000 */
[----:B------:R-:W-:Y:S02]  /*1b90*/  IADD3 R6, P2, PT, R8, 0x1, RZ ;  /* 0x0000000108067810 */ /* 0x000fe40007f5e0ff */
[----:B------:R-:W-:Y:S02]  /*1ba0*/  SEL R8, RZ, 0xffffffff, !P1 ;  /* 0xffffffffff087807 */ /* 0x000fe40004800000 */
[----:B------:R-:W-:Y:S01]  /*1bb0*/  LOP3.LUT P1, R21, R21, 0x80000000, RZ, 0xc0, !PT ;  /* 0x8000000015157812 */ /* 0x000fe2000782c0ff */
[----:B------:R-:W-:Y:S02]  /*1bc0*/  IMAD.X R9, RZ, RZ, R9, P2 ;  /* 0x000000ffff097224 */ /* 0x000fe400010e0609 */
[----:B------:R-:W-:Y:S01]  /*1bd0*/  IMAD.IADD R8, R8, 0x1, -R7 ;  /* 0x0000000108087824 */ /* 0x000fe200078e0a07 */
[----:B------:R-:W-:-:S02]  /*1be0*/  SHF.R.U32.HI R7, RZ, 0x1e, R5 ;  /* 0x0000001eff077819 */ /* 0x000fc40000011605 */
[----:B------:R-:W-:Y:S01]  /*1bf0*/  SHF.R.U64 R6, R6, 0xa, R9 ;  /* 0x0000000a06067819 */ /* 0x000fe20000001209 */
[----:B------:R-:W-:Y:S01]  /*1c00*/  IMAD.SHL.U32 R8, R8, 0x100000, RZ ;  /* 0x0010000008087824 */ /* 0x000fe200078e00ff */
[----:B------:R-:W-:Y:S02]  /*1c10*/  LEA.HI R4, R4, R7, RZ, 0x1 ;  /* 0x0000000704047211 */ /* 0x000fe400078f08ff */
[----:B------:R-:W-:Y:S02]  /*1c20*/  IADD3 R6, P2, PT, R6, 0x1, RZ ;  /* 0x0000000106067810 */ /* 0x000fe40007f5e0ff */
[----:B------:R-:W-:Y:S01]  /*1c30*/  @!P0 LOP3.LUT R21, R21, 0x80000000, RZ, 0x3c, !PT ;  /* 0x8000000015158812 */ /* 0x000fe200078e3cff */
[----:B------:R-:W-:Y:S01]  /*1c40*/  @P1 IMAD.MOV R4, RZ, RZ, -R4 ;  /* 0x000000ffff041224 */ /* 0x000fe200078e0a04 */
[----:B------:R-:W-:-:S04]  /*1c50*/  LEA.HI.X R9, R9, RZ, RZ, 0x16, P2 ;  /* 0x000000ff09097211 */ /* 0x000fc800010fb4ff */
[--C-:B------:R-:W-:Y:S02]  /*1c60*/  SHF.R.U64 R6, R6, 0x1, R9.reuse ;  /* 0x0000000106067819 */ /* 0x100fe40000001209 */
[----:B------:R-:W-:Y:S02]  /*1c70*/  SHF.R.U32.HI R5, RZ, 0x1, R9 ;  /* 0x00000001ff057819 */ /* 0x000fe40000011609 */
[----:B------:R-:W-:-:S04]  /*1c80*/  IADD3 R6, P2, P3, RZ, RZ, R6 ;  /* 0x000000ffff067210 */ /* 0x000fc80007b5e006 */
[----:B------:R-:W-:-:S04]  /*1c90*/  IADD3.X R8, PT, PT, R8, 0x3fe00000, R5, P2, P3 ;  /* 0x3fe0000008087810 */ /* 0x000fc800017e6405 */
[----:B------:R-:W-:-:S07]  /*1ca0*/  LOP3.LUT R7, R8, R21, RZ, 0xfc, !PT ;  /* 0x0000001508077212 */ /* 0x000fce00078efcff */
.L_x_15:
[----:B------:R-:W-:Y:S02]  /*1cb0*/  IMAD.MOV.U32 R15, RZ, RZ, 0x0 ;  /* 0x00000000ff0f7424 */ /* 0x000fe400078e00ff */
[----:B------:R-:W-:Y:S02]  /*1cc0*/  IMAD.MOV.U32 R16, RZ, RZ, R4 ;  /* 0x000000ffff107224 */ /* 0x000fe400078e0004 */
[----:B------:R-:W-:Y:S05]  /*1cd0*/  RET.REL.NODEC R14 `(_Z13initial_valuejddPd) ;  /* 0xffffffe00ec87950 */ /* 0x000fea0003c3ffff */
.L_x_22:
        /* <DEDUP_REMOVED lines=10> */
.L_x_24:


//--------------------- .nv.global.init           --------------------------
	.section	.nv.global.init,"aw",@progbits
	.align	16
.nv.global.init:
	.type		__cudart_sin_cos_coeffs,@object
	.size		__cudart_sin_cos_coeffs,(__cudart_i2opi_d - __cudart_sin_cos_coeffs)
__cudart_sin_cos_coeffs:
        /*0000*/ 	.byte	0x46, 0xd2, 0xb0, 0x2c, 0xf1, 0xe5, 0x5a, 0xbe, 0x92, 0xe3, 0xac, 0x69, 0xe3, 0x1d, 0xc7, 0x3e
        /*0010*/ 	.byte	0xa1, 0x62, 0xdb, 0x19, 0xa0, 0x01, 0x2a, 0xbf, 0x18, 0x08, 0x11, 0x11, 0x11, 0x11, 0x81, 0x3f
        /*0020*/ 	.byte	0x54, 0x55, 0x55, 0x55, 0x55, 0x55, 0xc5, 0xbf, 0x00, 0x00, 0x00, 0x00, 0x00, 0x00, 0x00, 0x00
        /*0030*/ 	.byte	0x00, 0x00, 0x00, 0x00, 0x00, 0x00, 0x00, 0x00, 0x64, 0x81, 0xfd, 0x20, 0x83, 0xff, 0xa8, 0xbd
        /*0040*/ 	.byte	0x28, 0x85, 0xef, 0xc1, 0xa7, 0xee, 0x21, 0x3e, 0xd9, 0xe6, 0x06, 0x8e, 0x4f, 0x7e, 0x92, 0xbe
        /*0050*/ 	.byte	0xe9, 0xbc, 0xdd, 0x19, 0xa0, 0x01, 0xfa, 0x3e, 0x47, 0x5d, 0xc1, 0x16, 0x6c, 0xc1, 0x56, 0xbf
        /*0060*/ 	.byte	0x51, 0x55, 0x55, 0x55, 0x55, 0x55, 0xa5, 0x3f, 0x00, 0x00, 0x00, 0x00, 0x00, 0x00, 0xe0, 0xbf
        /*0070*/ 	.byte	0x00, 0x00, 0x00, 0x00, 0x00, 0x00, 0xf0, 0x3f, 0x00, 0x00, 0x00, 0x00, 0x00, 0x00, 0x00, 0x00
	.type		__cudart_i2opi_d,@object
	.size		__cudart_i2opi_d,(.L_0 - __cudart_i2opi_d)
__cudart_i2opi_d:
        /* <DEDUP_REMOVED lines=9> */
.L_0:


//--------------------- .nv.shared.reserved.0     --------------------------
	.section	.nv.shared.reserved.0,"aw",@nobits
	.weak		__nv_reservedSMEM_offset_0_alias
	.size		__nv_reservedSMEM_offset_0_alias, 0, 64
	.other		__nv_reservedSMEM_offset_0_alias,@"STO_CUDA_RESERVED_SHARED STV_DEFAULT"
__nv_reservedSMEM_offset_0_alias:
	.zero		0
	.zero		64


//--------------------- .nv.constant0._Z5solvejdddddPdS_ --------------------------
	.section	.nv.constant0._Z5solvejdddddPdS_,"a",@progbits
	.sectionflags	@""
	.align	4
.nv.constant0._Z5solvejdddddPdS_:
	.zero		960


//--------------------- .nv.constant0._Z4zerojPd  --------------------------
	.section	.nv.constant0._Z4zerojPd,"a",@progbits
	.sectionflags	@""
	.align	4
.nv.constant0._Z4zerojPd:
	.zero		912


//--------------------- .nv.constant0._Z13initial_valuejddPd --------------------------
	.section	.nv.constant0._Z13initial_valuejddPd,"a",@progbits
	.sectionflags	@""
	.align	4
.nv.constant0._Z13initial_valuejddPd:
	.zero		928


//--------------------- SYMBOLS --------------------------

	.type		.nv.reservedSmem.offset0,@object
	.size		.nv.reservedSmem.offset0,0x4
